	.target	sm_90a

	.elftype	@"ET_EXEC"


//--------------------- .note.nv.tkinfo           --------------------------
	.section	.note.nv.tkinfo,"",@"SHT_NOTE"
	.sectionflags	@"SHF_NOTE_NV_TKINFO"
	.tkinfo
        /*0018*/ 	.word	0x00000002
        /*0030*/ 	.string	""
        /*0030*/ 	.string	"ptxas"
        /*0030*/ 	.string	"Cuda compilation tools, release 13.0, V13.0.88"
        /*0030*/ 	.string	"Build cuda_13.0.r13.0/compiler.36424714_0"
        /*0030*/ 	.string	"-arch sm_90a -m 64 "



//--------------------- .note.nv.cuinfo           --------------------------
	.section	.note.nv.cuinfo,"",@"SHT_NOTE"
	.sectionflags	@"SHF_NOTE_NV_CUINFO"
        /*0018*/ 	.short	0x0002
        /*001a*/ 	.short	0x005a
        /*001c*/ 	.short	0x0082
	.zero		2


//--------------------- .nv.info                  --------------------------
	.section	.nv.info,"",@"SHT_CUDA_INFO"
	.align	4


	//----- nvinfo : EIATTR_REGCOUNT
	.align		4
        /*0000*/ 	.byte	0x04, 0x2f
        /*0002*/ 	.short	(.L_16 - .L_15)
	.align		4
.L_15:
        /*0004*/ 	.word	index@(_ZN7cutlass13device_kernelINS_4fmha6kernel13FmhaKernelTmaINS1_10collective15FmhaMainloopTmaINS_10bfloat16_tEfN4cute5tupleIJNS7_1CILi64EEESA_NS9_ILi96EEEEEENS4_14ResidualFusionEJEEENS4_15FmhaFwdEpilogueIS6_fNS8_IJSA_SB_SA_EEEEEJEEEEEvNT_6ParamsE)
        /*0008*/ 	.word	0x00000071


	//----- nvinfo : EIATTR_FRAME_SIZE
	.align		4
.L_16:
        /*000c*/ 	.byte	0x04, 0x11
        /*000e*/ 	.short	(.L_18 - .L_17)
	.align		4
.L_17:
        /*0010*/ 	.word	index@($__internal_0_$__cuda_sm20_rcp_rn_f32_slowpath)
        /*0014*/ 	.word	0x00000000


	//----- nvinfo : EIATTR_FRAME_SIZE
	.align		4
.L_18:
        /*0018*/ 	.byte	0x04, 0x11
        /*001a*/ 	.short	(.L_20 - .L_19)
	.align		4
.L_19:
        /*001c*/ 	.word	index@(_ZN7cutlass13device_kernelINS_4fmha6kernel13FmhaKernelTmaINS1_10collective15FmhaMainloopTmaINS_10bfloat16_tEfN4cute5tupleIJNS7_1CILi64EEESA_NS9_ILi96EEEEEENS4_14ResidualFusionEJEEENS4_15FmhaFwdEpilogueIS6_fNS8_IJSA_SB_SA_EEEEEJEEEEEvNT_6ParamsE)
        /*0020*/ 	.word	0x00000000


	//----- nvinfo : EIATTR_MIN_STACK_SIZE
	.align		4
.L_20:
        /*0024*/ 	.byte	0x04, 0x12
        /*0026*/ 	.short	(.L_22 - .L_21)
	.align		4
.L_21:
        /*0028*/ 	.word	index@(_ZN7cutlass13device_kernelINS_4fmha6kernel13FmhaKernelTmaINS1_10collective15FmhaMainloopTmaINS_10bfloat16_tEfN4cute5tupleIJNS7_1CILi64EEESA_NS9_ILi96EEEEEENS4_14ResidualFusionEJEEENS4_15FmhaFwdEpilogueIS6_fNS8_IJSA_SB_SA_EEEEEJEEEEEvNT_6ParamsE)
        /*002c*/ 	.word	0x00000000
.L_22:


//--------------------- .nv.compat                --------------------------
	.section	.nv.compat,"",@"SHT_CUDA_COMPAT_INFO"
	.align	4
        /*0000*/ 	.byte	0x02, 0x09, 0x01, 0x00, 0x02, 0x02, 0x04, 0x00, 0x02, 0x05, 0x05, 0x00, 0x03, 0x07, 0x01, 0x01
        /*0010*/ 	.byte	0x02, 0x03, 0x01, 0x00, 0x02, 0x06, 0x01, 0x00, 0x04, 0x0b, 0x08, 0x00, 0x00, 0x00, 0x00, 0x00
        /*0020*/ 	.byte	0x00, 0x00, 0x00, 0x00


//--------------------- .nv.info._ZN7cutlass13device_kernelINS_4fmha6kernel13FmhaKernelTmaINS1_10collective15FmhaMainloopTmaINS_10bfloat16_tEfN4cute5tupleIJNS7_1CILi64EEESA_NS9_ILi96EEEEEENS4_14ResidualFusionEJEEENS4_15FmhaFwdEpilogueIS6_fNS8_IJSA_SB_SA_EEEEEJEEEEEvNT_6ParamsE --------------------------
	.section	.nv.info._ZN7cutlass13device_kernelINS_4fmha6kernel13FmhaKernelTmaINS1_10collective15FmhaMainloopTmaINS_10bfloat16_tEfN4cute5tupleIJNS7_1CILi64EEESA_NS9_ILi96EEEEEENS4_14ResidualFusionEJEEENS4_15FmhaFwdEpilogueIS6_fNS8_IJSA_SB_SA_EEEEEJEEEEEvNT_6ParamsE,"",@"SHT_CUDA_INFO"
	.sectionflags	@""
	.align	4


	//----- nvinfo : EIATTR_CUDA_API_VERSION
	.align		4
        /*0000*/ 	.byte	0x04, 0x37
        /*0002*/ 	.short	(.L_24 - .L_23)
.L_23:
        /*0004*/ 	.word	0x00000082


	//----- nvinfo : EIATTR_KPARAM_INFO
	.align		4
.L_24:
        /*0008*/ 	.byte	0x04, 0x17
        /*000a*/ 	.short	(.L_26 - .L_25)
.L_25:
        /*000c*/ 	.word	0x00000000
        /*0010*/ 	.short	0x0000
        /*0012*/ 	.short	0x0070
        /*0014*/ 	.byte	0x00, 0xf0, 0x01, 0x20


	//----- nvinfo : EIATTR_SPARSE_MMA_MASK
	.align		4
.L_26:
        /*0018*/ 	.byte	0x03, 0x50
        /*001a*/ 	.short	0x0000


	//----- nvinfo : EIATTR_MAXREG_COUNT
	.align		4
        /*001c*/ 	.byte	0x03, 0x1b
        /*001e*/ 	.short	0x00ff


	//----- nvinfo : EIATTR_NUM_BARRIERS
	.align		4
        /*0020*/ 	.byte	0x02, 0x4c
        /*0022*/ 	.byte	0x02
	.zero		1


	//----- nvinfo : EIATTR_EXTERNS
	.align		4
        /*0024*/ 	.byte	0x04, 0x0f
        /*0026*/ 	.short	(.L_28 - .L_27)


	//   ....[0]....
	.align		4
.L_27:
        /*0028*/ 	.word	index@(__assertfail)


	//----- nvinfo : EIATTR_MERCURY_ISA_VERSION
	.align		4
.L_28:
        /*002c*/ 	.byte	0x03, 0x5f
        /*002e*/ 	.short	0x0101


	//----- nvinfo : EIATTR_COOP_GROUP_MASK_REGIDS
	.align		4
        /*0030*/ 	.byte	0x04, 0x29
        /*0032*/ 	.short	(.L_30 - .L_29)


	//   ....[0]....
.L_29:
        /*0034*/ 	.word	0xffffffff


	//   ....[1]....
        /*0038*/ 	.word	0xffffffff


	//   ....[2]....
        /*003c*/ 	.word	0xffffffff


	//   ....[3]....
        /*0040*/ 	.word	0xffffffff


	//   ....[4]....
        /*0044*/ 	.word	0xffffffff


	//   ....[5]....
        /*0048*/ 	.word	0xffffffff


	//   ....[6]....
        /*004c*/ 	.word	0xffffffff


	//   ....[7]....
        /*0050*/ 	.word	0xffffffff


	//   ....[8]....
        /*0054*/ 	.word	0xffffffff


	//   ....[9]....
        /*0058*/ 	.word	0xffffffff


	//   ....[10]....
        /*005c*/ 	.word	0xffffffff


	//   ....[11]....
        /*0060*/ 	.word	0xffffffff


	//   ....[12]....
        /*0064*/ 	.word	0xffffffff


	//   ....[13]....
        /*0068*/ 	.word	0xffffffff


	//   ....[14]....
        /*006c*/ 	.word	0xffffffff


	//   ....[15]....
        /*0070*/ 	.word	0xffffffff


	//   ....[16]....
        /*0074*/ 	.word	0xffffffff


	//   ....[17]....
        /*0078*/ 	.word	0xffffffff


	//   ....[18]....
        /*007c*/ 	.word	0xffffffff


	//   ....[19]....
        /*0080*/ 	.word	0xffffffff


	//   ....[20]....
        /*0084*/ 	.word	0xffffffff


	//----- nvinfo : EIATTR_COOP_GROUP_INSTR_OFFSETS
	.align		4
.L_30:
        /*0088*/ 	.byte	0x04, 0x28
        /*008a*/ 	.short	(.L_32 - .L_31)


	//   ....[0]....
.L_31:
        /*008c*/ 	.word	0x00000050


	//   ....[1]....
        /*0090*/ 	.word	0x00000140


	//   ....[2]....
        /*0094*/ 	.word	0x00000270


	//   ....[3]....
        /*0098*/ 	.word	0x00000410


	//   ....[4]....
        /*009c*/ 	.word	0x00000590


	//   ....[5]....
        /*00a0*/ 	.word	0x00001f00


	//   ....[6]....
        /*00a4*/ 	.word	0x00001fd0


	//   ....[7]....
        /*00a8*/ 	.word	0x00001fe0


	//   ....[8]....
        /*00ac*/ 	.word	0x00002010


	//   ....[9]....
        /*00b0*/ 	.word	0x000037f0


	//   ....[10]....
        /*00b4*/ 	.word	0x00003810


	//   ....[11]....
        /*00b8*/ 	.word	0x00003840


	//   ....[12]....
        /*00bc*/ 	.word	0x00003870


	//   ....[13]....
        /*00c0*/ 	.word	0x00005d00


	//   ....[14]....
        /*00c4*/ 	.word	0x00005d10


	//   ....[15]....
        /*00c8*/ 	.word	0x00005d40


	//   ....[16]....
        /*00cc*/ 	.word	0x00005d60


	//   ....[17]....
        /*00d0*/ 	.word	0x00007590


	//   ....[18]....
        /*00d4*/ 	.word	0x000075d0


	//   ....[19]....
        /*00d8*/ 	.word	0x00007610


	//   ....[20]....
        /*00dc*/ 	.word	0x00007620


	//----- nvinfo : EIATTR_SYSCALL_OFFSETS
	.align		4
.L_32:
        /*00e0*/ 	.byte	0x04, 0x46
        /*00e2*/ 	.short	(.L_34 - .L_33)


	//   ....[0]....
.L_33:
        /*00e4*/ 	.word	0x00008060


	//   ....[1]....
        /*00e8*/ 	.word	0x00008180


	//----- nvinfo : EIATTR_MBARRIER_INSTR_OFFSETS
	.align		4
.L_34:
        /*00ec*/ 	.byte	0x04, 0x39
        /*00ee*/ 	.short	(.L_36 - .L_35)


	//   ....[0]....
.L_35:
        /*00f0*/ 	.word	0x00000240
        /*00f4*/ 	.word	0x000000ff
        /*00f8*/ 	.word	0x0000f040
        /*00fc*/ 	.short	0x0100
        /*00fe*/ 	.byte	0x08
	.zero		1


	//   ....[1]....
        /*0100*/ 	.word	0x00000250
        /*0104*/ 	.word	0x000000ff
        /*0108*/ 	.word	0x0000f048
        /*010c*/ 	.short	0x0100
        /*010e*/ 	.byte	0x08
	.zero		1


	//   ....[2]....
        /*0110*/ 	.word	0x00000380
        /*0114*/ 	.word	0x000000ff
        /*0118*/ 	.word	0x0000f000
        /*011c*/ 	.short	0x0100
        /*011e*/ 	.byte	0x08
	.zero		1


	//   ....[3]....
        /*0120*/ 	.word	0x00000390
        /*0124*/ 	.word	0x000000ff
        /*0128*/ 	.word	0x0000f020
        /*012c*/ 	.short	0x0100
        /*012e*/ 	.byte	0x08
	.zero		1


	//   ....[4]....
        /*0130*/ 	.word	0x000003a0
        /*0134*/ 	.word	0x000000ff
        /*0138*/ 	.word	0x0000f008
        /*013c*/ 	.short	0x0100
        /*013e*/ 	.byte	0x08
	.zero		1


	//   ....[5]....
        /*0140*/ 	.word	0x000003b0
        /*0144*/ 	.word	0x000000ff
        /*0148*/ 	.word	0x0000f028
        /*014c*/ 	.short	0x0100
        /*014e*/ 	.byte	0x08
	.zero		1


	//   ....[6]....
        /*0150*/ 	.word	0x000003c0
        /*0154*/ 	.word	0x000000ff
        /*0158*/ 	.word	0x0000f010
        /*015c*/ 	.short	0x0100
        /*015e*/ 	.byte	0x08
	.zero		1


	//   ....[7]....
        /*0160*/ 	.word	0x000003d0
        /*0164*/ 	.word	0x000000ff
        /*0168*/ 	.word	0x0000f030
        /*016c*/ 	.short	0x0100
        /*016e*/ 	.byte	0x08
	.zero		1


	//   ....[8]....
        /*0170*/ 	.word	0x000003e0
        /*0174*/ 	.word	0x000000ff
        /*0178*/ 	.word	0x0000f018
        /*017c*/ 	.short	0x0100
        /*017e*/ 	.byte	0x08
	.zero		1


	//   ....[9]....
        /*0180*/ 	.word	0x000003f0
        /*0184*/ 	.word	0x000000ff
        /*0188*/ 	.word	0x0000f038
        /*018c*/ 	.short	0x0100
        /*018e*/ 	.byte	0x08
	.zero		1


	//   ....[10]....
        /*0190*/ 	.word	0x00000520
        /*0194*/ 	.word	0x000000ff
        /*0198*/ 	.word	0x0000f050
        /*019c*/ 	.short	0x0100
        /*019e*/ 	.byte	0x08
	.zero		1


	//   ....[11]....
        /*01a0*/ 	.word	0x00000530
        /*01a4*/ 	.word	0x000000ff
        /*01a8*/ 	.word	0x0000f068
        /*01ac*/ 	.short	0x0100
        /*01ae*/ 	.byte	0x08
	.zero		1


	//   ....[12]....
        /*01b0*/ 	.word	0x00000540
        /*01b4*/ 	.word	0x000000ff
        /*01b8*/ 	.word	0x0000f058
        /*01bc*/ 	.short	0x0100
        /*01be*/ 	.byte	0x08
	.zero		1


	//   ....[13]....
        /*01c0*/ 	.word	0x00000550
        /*01c4*/ 	.word	0x000000ff
        /*01c8*/ 	.word	0x0000f070
        /*01cc*/ 	.short	0x0100
        /*01ce*/ 	.byte	0x08
	.zero		1


	//   ....[14]....
        /*01d0*/ 	.word	0x00000560
        /*01d4*/ 	.word	0x000000ff
        /*01d8*/ 	.word	0x0000f060
        /*01dc*/ 	.short	0x0100
        /*01de*/ 	.byte	0x08
	.zero		1


	//   ....[15]....
        /*01e0*/ 	.word	0x00000570
        /*01e4*/ 	.word	0x000000ff
        /*01e8*/ 	.word	0x0000f078
        /*01ec*/ 	.short	0x0100
        /*01ee*/ 	.byte	0x08
	.zero		1


	//   ....[16]....
        /*01f0*/ 	.word	0x000006d0
        /*01f4*/ 	.word	0x00000003
        /*01f8*/ 	.word	0x0000f048
        /*01fc*/ 	.short	0x010a
        /*01fe*/ 	.byte	0x3f
	.zero		1


	//   ....[17]....
        /*0200*/ 	.word	0x00000a60
        /*0204*/ 	.word	0x00000002
        /*0208*/ 	.word	0x0000f020
        /*020c*/ 	.short	0x010a
        /*020e*/ 	.byte	0x3f
	.zero		1


	//   ....[18]....
        /*0210*/ 	.word	0x00000cf0
        /*0214*/ 	.word	0x00000002
        /*0218*/ 	.word	0x0000f020
        /*021c*/ 	.short	0x010a
        /*021e*/ 	.byte	0x3f
	.zero		1


	//   ....[19]....
        /*0220*/ 	.word	0x00000ff0
        /*0224*/ 	.word	0x00000003
        /*0228*/ 	.word	0x0000f020
        /*022c*/ 	.short	0x010a
        /*022e*/ 	.byte	0x3f
	.zero		1


	//   ....[20]....
        /*0230*/ 	.word	0x000012e0
        /*0234*/ 	.word	0x00000003
        /*0238*/ 	.word	0x0000f020
        /*023c*/ 	.short	0x010a
        /*023e*/ 	.byte	0x3f
	.zero		1


	//   ....[21]....
        /*0240*/ 	.word	0x000015f0
        /*0244*/ 	.word	0x00000002
        /*0248*/ 	.word	0x0000f040
        /*024c*/ 	.short	0x010a
        /*024e*/ 	.byte	0x3f
	.zero		1


	//   ....[22]....
        /*0250*/ 	.word	0x00001610
        /*0254*/ 	.word	0x00000002
        /*0258*/ 	.word	0x0000f000
        /*025c*/ 	.short	0x010a
        /*025e*/ 	.byte	0x3f
	.zero		1


	//   ....[23]....
        /*0260*/ 	.word	0x00002260
        /*0264*/ 	.word	0x00000002
        /*0268*/ 	.word	0x0000f008
        /*026c*/ 	.short	0x010a
        /*026e*/ 	.byte	0x3f
	.zero		1


	//   ....[24]....
        /*0270*/ 	.word	0x00002f80
        /*0274*/ 	.word	0x00000048
        /*0278*/ 	.word	0x00000000
        /*027c*/ 	.short	0x0101
        /*027e*/ 	.byte	0x3f
	.zero		1


	//   ....[25]....
        /*0280*/ 	.word	0x00003060
        /*0284*/ 	.word	0x00000011
        /*0288*/ 	.word	0x0000f000
        /*028c*/ 	.short	0x010a
        /*028e*/ 	.byte	0x3f
	.zero		1


	//   ....[26]....
        /*0290*/ 	.word	0x000032f0
        /*0294*/ 	.word	0x0000000e
        /*0298*/ 	.word	0x0000f020
        /*029c*/ 	.short	0x010a
        /*029e*/ 	.byte	0x3f
	.zero		1


	//   ....[27]....
        /*02a0*/ 	.word	0x00003880
        /*02a4*/ 	.word	0x00000016
        /*02a8*/ 	.word	0x00000000
        /*02ac*/ 	.short	0x0101
        /*02ae*/ 	.byte	0x3f
	.zero		1


	//   ....[28]....
        /*02b0*/ 	.word	0x000038d0
        /*02b4*/ 	.word	0x0000006c
        /*02b8*/ 	.word	0x0000f000
        /*02bc*/ 	.short	0x010a
        /*02be*/ 	.byte	0x3f
	.zero		1


	//   ....[29]....
        /*02c0*/ 	.word	0x00004c10
        /*02c4*/ 	.word	0x0000000c
        /*02c8*/ 	.word	0x00000000
        /*02cc*/ 	.short	0x0101
        /*02ce*/ 	.byte	0x3f
	.zero		1


	//   ....[30]....
        /*02d0*/ 	.word	0x00004cc0
        /*02d4*/ 	.word	0x00000013
        /*02d8*/ 	.word	0x0000f020
        /*02dc*/ 	.short	0x010a
        /*02de*/ 	.byte	0x3f
	.zero		1


	//   ....[31]....
        /*02e0*/ 	.word	0x00005060
        /*02e4*/ 	.word	0x00000011
        /*02e8*/ 	.word	0x0000f000
        /*02ec*/ 	.short	0x010a
        /*02ee*/ 	.byte	0x3f
	.zero		1


	//   ....[32]....
        /*02f0*/ 	.word	0x000053b0
        /*02f4*/ 	.word	0x0000000e
        /*02f8*/ 	.word	0x0000f020
        /*02fc*/ 	.short	0x010a
        /*02fe*/ 	.byte	0x3f
	.zero		1


	//   ....[33]....
        /*0300*/ 	.word	0x00005d80
        /*0304*/ 	.word	0x00000048
        /*0308*/ 	.word	0x00000000
        /*030c*/ 	.short	0x0101
        /*030e*/ 	.byte	0x3f
	.zero		1


	//   ....[34]....
        /*0310*/ 	.word	0x00005d90
        /*0314*/ 	.word	0x0000006d
        /*0318*/ 	.word	0x0000f000
        /*031c*/ 	.short	0x010a
        /*031e*/ 	.byte	0x3f
	.zero		1


	//   ....[35]....
        /*0320*/ 	.word	0x00007130
        /*0324*/ 	.word	0x00000006
        /*0328*/ 	.word	0x00000000
        /*032c*/ 	.short	0x0101
        /*032e*/ 	.byte	0x3f
	.zero		1


	//   ....[36]....
        /*0330*/ 	.word	0x000071b0
        /*0334*/ 	.word	0x00000006
        /*0338*/ 	.word	0x0000f020
        /*033c*/ 	.short	0x010a
        /*033e*/ 	.byte	0x3f
	.zero		1


	//   ....[37]....
        /*0340*/ 	.word	0x00008c60
        /*0344*/ 	.word	0x00000003
        /*0348*/ 	.word	0x0000f048
        /*034c*/ 	.short	0x010a
        /*034e*/ 	.byte	0x3f
	.zero		1


	//   ....[38]....
        /*0350*/ 	.word	0x00008cb0
        /*0354*/ 	.word	0x00000002
        /*0358*/ 	.word	0x0000f020
        /*035c*/ 	.short	0x010a
        /*035e*/ 	.byte	0x3f
	.zero		1


	//   ....[39]....
        /*0360*/ 	.word	0x00008d00
        /*0364*/ 	.word	0x00000002
        /*0368*/ 	.word	0x0000f020
        /*036c*/ 	.short	0x010a
        /*036e*/ 	.byte	0x3f
	.zero		1


	//   ....[40]....
        /*0370*/ 	.word	0x00008d50
        /*0374*/ 	.word	0x00000003
        /*0378*/ 	.word	0x0000f020
        /*037c*/ 	.short	0x010a
        /*037e*/ 	.byte	0x3f
	.zero		1


	//   ....[41]....
        /*0380*/ 	.word	0x00008da0
        /*0384*/ 	.word	0x00000003
        /*0388*/ 	.word	0x0000f020
        /*038c*/ 	.short	0x010a
        /*038e*/ 	.byte	0x3f
	.zero		1


	//   ....[42]....
        /*0390*/ 	.word	0x00008df0
        /*0394*/ 	.word	0x00000002
        /*0398*/ 	.word	0x0000f040
        /*039c*/ 	.short	0x010a
        /*039e*/ 	.byte	0x3f
	.zero		1


	//   ....[43]....
        /*03a0*/ 	.word	0x00008e40
        /*03a4*/ 	.word	0x00000002
        /*03a8*/ 	.word	0x0000f000
        /*03ac*/ 	.short	0x010a
        /*03ae*/ 	.byte	0x3f
	.zero		1


	//   ....[44]....
        /*03b0*/ 	.word	0x00008e90
        /*03b4*/ 	.word	0x00000002
        /*03b8*/ 	.word	0x0000f008
        /*03bc*/ 	.short	0x010a
        /*03be*/ 	.byte	0x3f
	.zero		1


	//   ....[45]....
        /*03c0*/ 	.word	0x00008ee0
        /*03c4*/ 	.word	0x00000011
        /*03c8*/ 	.word	0x0000f000
        /*03cc*/ 	.short	0x010a
        /*03ce*/ 	.byte	0x3f
	.zero		1


	//   ....[46]....
        /*03d0*/ 	.word	0x00008f30
        /*03d4*/ 	.word	0x0000000e
        /*03d8*/ 	.word	0x0000f020
        /*03dc*/ 	.short	0x010a
        /*03de*/ 	.byte	0x3f
	.zero		1


	//   ....[47]....
        /*03e0*/ 	.word	0x00008f80
        /*03e4*/ 	.word	0x0000006c
        /*03e8*/ 	.word	0x0000f000
        /*03ec*/ 	.short	0x010a
        /*03ee*/ 	.byte	0x3f
	.zero		1


	//   ....[48]....
        /*03f0*/ 	.word	0x00008fd0
        /*03f4*/ 	.word	0x00000013
        /*03f8*/ 	.word	0x0000f020
        /*03fc*/ 	.short	0x010a
        /*03fe*/ 	.byte	0x3f
	.zero		1


	//   ....[49]....
        /*0400*/ 	.word	0x00009020
        /*0404*/ 	.word	0x00000011
        /*0408*/ 	.word	0x0000f000
        /*040c*/ 	.short	0x010a
        /*040e*/ 	.byte	0x3f
	.zero		1


	//   ....[50]....
        /*0410*/ 	.word	0x00009070
        /*0414*/ 	.word	0x0000000e
        /*0418*/ 	.word	0x0000f020
        /*041c*/ 	.short	0x010a
        /*041e*/ 	.byte	0x3f
	.zero		1


	//   ....[51]....
        /*0420*/ 	.word	0x000090c0
        /*0424*/ 	.word	0x0000006d
        /*0428*/ 	.word	0x0000f000
        /*042c*/ 	.short	0x010a
        /*042e*/ 	.byte	0x3f
	.zero		1


	//   ....[52]....
        /*0430*/ 	.word	0x00009110
        /*0434*/ 	.word	0x00000006
        /*0438*/ 	.word	0x0000f020
        /*043c*/ 	.short	0x010a
        /*043e*/ 	.byte	0x3f
	.zero		1


	//----- nvinfo : EIATTR_NUM_MBARRIERS
	.align		4
.L_36:
        /*0440*/ 	.byte	0x03, 0x38
        /*0442*/ 	.short	0x0010


	//----- nvinfo : EIATTR_EXIT_INSTR_OFFSETS
	.align		4
        /*0444*/ 	.byte	0x04, 0x1c
        /*0446*/ 	.short	(.L_38 - .L_37)


	//   ....[0]....
.L_37:
        /*0448*/ 	.word	0x00008c50


	//----- nvinfo : EIATTR_MAX_THREADS
	.align		4
.L_38:
        /*044c*/ 	.byte	0x04, 0x05
        /*044e*/ 	.short	(.L_40 - .L_39)
.L_39:
        /*0450*/ 	.word	0x00000080
        /*0454*/ 	.word	0x00000001
        /*0458*/ 	.word	0x00000001


	//----- nvinfo : EIATTR_CRS_STACK_SIZE
	.align		4
.L_40:
        /*045c*/ 	.byte	0x04, 0x1e
        /*045e*/ 	.short	(.L_42 - .L_41)
.L_41:
        /*0460*/ 	.word	0x00000000


	//----- nvinfo : EIATTR_CBANK_PARAM_SIZE
	.align		4
.L_42:
        /*0464*/ 	.byte	0x03, 0x19
        /*0466*/ 	.short	0x0870


	//----- nvinfo : EIATTR_PARAM_CBANK
	.align		4
        /*0468*/ 	.byte	0x04, 0x0a
        /*046a*/ 	.short	(.L_44 - .L_43)
	.align		4
.L_43:
        /*046c*/ 	.word	index@(.nv.constant0._ZN7cutlass13device_kernelINS_4fmha6kernel13FmhaKernelTmaINS1_10collective15FmhaMainloopTmaINS_10bfloat16_tEfN4cute5tupleIJNS7_1CILi64EEESA_NS9_ILi96EEEEEENS4_14ResidualFusionEJEEENS4_15FmhaFwdEpilogueIS6_fNS8_IJSA_SB_SA_EEEEEJEEEEEvNT_6ParamsE)
        /*0470*/ 	.short	0x0210
        /*0472*/ 	.short	0x0870


	//----- nvinfo : EIATTR_SW_WAR
	.align		4
.L_44:
        /*0474*/ 	.byte	0x04, 0x36
        /*0476*/ 	.short	(.L_46 - .L_45)
.L_45:
        /*0478*/ 	.word	0x00000008
.L_46:


//--------------------- .nv.callgraph             --------------------------
	.section	.nv.callgraph,"",@"SHT_CUDA_CALLGRAPH"
	.align	4
	.sectionentsize	8
	.align		4
        /*0000*/ 	.word	0x00000000
	.align		4
        /*0004*/ 	.word	0xffffffff
	.align		4
        /*0008*/ 	.word	index@(_ZN7cutlass13device_kernelINS_4fmha6kernel13FmhaKernelTmaINS1_10collective15FmhaMainloopTmaINS_10bfloat16_tEfN4cute5tupleIJNS7_1CILi64EEESA_NS9_ILi96EEEEEENS4_14ResidualFusionEJEEENS4_15FmhaFwdEpilogueIS6_fNS8_IJSA_SB_SA_EEEEEJEEEEEvNT_6ParamsE)
	.align		4
        /*000c*/ 	.word	index@(__assertfail)
	.align		4
        /*0010*/ 	.word	0x00000000
	.align		4
        /*0014*/ 	.word	0xfffffffe
	.align		4
        /*0018*/ 	.word	0x00000000
	.align		4
        /*001c*/ 	.word	0xfffffffd
	.align		4
        /*0020*/ 	.word	0x00000000
	.align		4
        /*0024*/ 	.word	0xfffffffc


//--------------------- .nv.constant4             --------------------------
	.section	.nv.constant4,"a",@progbits
	.align	8
	.align		8
.nv.constant4:
        /*0000*/ 	.dword	__assertfail
	.align		8
        /*0008*/ 	.dword	__unnamed_1
	.align		8
        /*0010*/ 	.dword	__unnamed_2
	.align		8
        /*0018*/ 	.dword	_ZN39_INTERNAL_4d357cf5_4_k_cu_e8e56d80_30474cuda3std3__45__cpo5beginE
	.align		8
        /*0020*/ 	.dword	_ZN39_INTERNAL_4d357cf5_4_k_cu_e8e56d80_30474cuda3std3__45__cpo3endE
	.align		8
        /*0028*/ 	.dword	_ZN39_INTERNAL_4d357cf5_4_k_cu_e8e56d80_30474cuda3std3__45__cpo6cbeginE
	.align		8
        /*0030*/ 	.dword	_ZN39_INTERNAL_4d357cf5_4_k_cu_e8e56d80_30474cuda3std3__45__cpo4cendE
	.align		8
        /*0038*/ 	.dword	_ZN39_INTERNAL_4d357cf5_4_k_cu_e8e56d80_30474cuda3std3__441_GLOBAL__N__4d357cf5_4_k_cu_e8e56d80_30476ignoreE
	.align		8
        /*0040*/ 	.dword	_ZN39_INTERNAL_4d357cf5_4_k_cu_e8e56d80_30474cuda3std3__419piecewise_constructE
	.align		8
        /*0048*/ 	.dword	_ZN39_INTERNAL_4d357cf5_4_k_cu_e8e56d80_30474cuda3std3__48in_placeE
	.align		8
        /*0050*/ 	.dword	_ZN39_INTERNAL_4d357cf5_4_k_cu_e8e56d80_30474cuda3std6ranges3__45__cpo4swapE
	.align		8
        /*0058*/ 	.dword	_ZN39_INTERNAL_4d357cf5_4_k_cu_e8e56d80_30474cuda3std6ranges3__45__cpo9iter_moveE
	.align		8
        /*0060*/ 	.dword	_ZN39_INTERNAL_4d357cf5_4_k_cu_e8e56d80_30474cute7productE
	.align		8
        /*0068*/ 	.dword	_ZN39_INTERNAL_4d357cf5_4_k_cu_e8e56d80_30474cute1_E
	.align		8
        /*0070*/ 	.dword	$str$23
	.align		8
        /*0078*/ 	.dword	$str$24


//--------------------- .text._ZN7cutlass13device_kernelINS_4fmha6kernel13FmhaKernelTmaINS1_10collective15FmhaMainloopTmaINS_10bfloat16_tEfN4cute5tupleIJNS7_1CILi64EEESA_NS9_ILi96EEEEEENS4_14ResidualFusionEJEEENS4_15FmhaFwdEpilogueIS6_fNS8_IJSA_SB_SA_EEEEEJEEEEEvNT_6ParamsE --------------------------
	.section	.text._ZN7cutlass13device_kernelINS_4fmha6kernel13FmhaKernelTmaINS1_10collective15FmhaMainloopTmaINS_10bfloat16_tEfN4cute5tupleIJNS7_1CILi64EEESA_NS9_ILi96EEEEEENS4_14ResidualFusionEJEEENS4_15FmhaFwdEpilogueIS6_fNS8_IJSA_SB_SA_EEEEEJEEEEEvNT_6ParamsE,"ax",@progbits
	.align	128
.text._ZN7cutlass13device_kernelINS_4fmha6kernel13FmhaKernelTmaINS1_10collective15FmhaMainloopTmaINS_10bfloat16_tEfN4cute5tupleIJNS7_1CILi64EEESA_NS9_ILi96EEEEEENS4_14ResidualFusionEJEEENS4_15FmhaFwdEpilogueIS6_fNS8_IJSA_SB_SA_EEEEEJEEEEEvNT_6ParamsE:
        .type           _ZN7cutlass13device_kernelINS_4fmha6kernel13FmhaKernelTmaINS1_10collective15FmhaMainloopTmaINS_10bfloat16_tEfN4cute5tupleIJNS7_1CILi64EEESA_NS9_ILi96EEEEEENS4_14ResidualFusionEJEEENS4_15FmhaFwdEpilogueIS6_fNS8_IJSA_SB_SA_EEEEEJEEEEEvNT_6ParamsE,@function
        .size           _ZN7cutlass13device_kernelINS_4fmha6kernel13FmhaKernelTmaINS1_10collective15FmhaMainloopTmaINS_10bfloat16_tEfN4cute5tupleIJNS7_1CILi64EEESA_NS9_ILi96EEEEEENS4_14ResidualFusionEJEEENS4_15FmhaFwdEpilogueIS6_fNS8_IJSA_SB_SA_EEEEEJEEEEEvNT_6ParamsE,(.L_x_95 - _ZN7cutlass13device_kernelINS_4fmha6kernel13FmhaKernelTmaINS1_10collective15FmhaMainloopTmaINS_10bfloat16_tEfN4cute5tupleIJNS7_1CILi64EEESA_NS9_ILi96EEEEEENS4_14ResidualFusionEJEEENS4_15FmhaFwdEpilogueIS6_fNS8_IJSA_SB_SA_EEEEEJEEEEEvNT_6ParamsE)
        .other          _ZN7cutlass13device_kernelINS_4fmha6kernel13FmhaKernelTmaINS1_10collective15FmhaMainloopTmaINS_10bfloat16_tEfN4cute5tupleIJNS7_1CILi64EEESA_NS9_ILi96EEEEEENS4_14ResidualFusionEJEEENS4_15FmhaFwdEpilogueIS6_fNS8_IJSA_SB_SA_EEEEEJEEEEEvNT_6ParamsE,@"STO_CUDA_ENTRY STV_DEFAULT"
_ZN7cutlass13device_kernelINS_4fmha6kernel13FmhaKernelTmaINS1_10collective15FmhaMainloopTmaINS_10bfloat16_tEfN4cute5tupleIJNS7_1CILi64EEESA_NS9_ILi96EEEEEENS4_14ResidualFusionEJEEENS4_15FmhaFwdEpilogueIS6_fNS8_IJSA_SB_SA_EEEEEJEEEEEvNT_6ParamsE:
[----:B------:R-:W1:Y:S01]  /*0000*/  LDC R1, c[0x0][0x28] ;  /* 0x00000a00ff017b82 */ /* 0x000e620000000800 */
[----:B------:R-:W2:Y:S01]  /*0010*/  S2R R16, SR_TID.X ;  /* 0x0000000000107919 */ /* 0x000ea20000002100 */
[----:B------:R-:W-:Y:S01]  /*0020*/  ELECT P0, URZ, PT ;  /* 0x00000000003f782f */ /* 0x000fe20003800000 */
[----:B------:R-:W-:Y:S01]  /*0030*/  BSSY B0, `(.L_x_0) ;  /* 0x0000010000007945 */ /* 0x000fe20003800000 */
[----:B--2---:R-:W-:-:S05]  /*0040*/  SHF.R.U32.HI R9, RZ, 0x5, R16 ;  /* 0x00000005ff097819 */ /* 0x004fca0000011610 */
[----:B------:R-:W2:Y:S02]  /*0050*/  SHFL.IDX PT, R0, R9, RZ, 0x1f ;  /* 0x00001fff09007589 */ /* 0x000ea400000e0000 */
[----:B--2---:R-:W-:-:S13]  /*0060*/  ISETP.NE.OR P0, PT, R0, RZ, !P0 ;  /* 0x000000ff0000720c */ /* 0x004fda0004705670 */
[----:B-1----:R-:W-:Y:S05]  /*0070*/  @P0 BRA `(.L_x_1) ;  /* 0x00000000002c0947 */ /* 0x002fea0003800000 */
[----:B------:R-:W-:Y:S02]  /*0080*/  ULDC.64 UR4, c[0x0][0x198] ;  /* 0x0000660000047ab9 */ /* 0x000fe40000000a00 */
[----:B------:R-:W-:Y:S02]  /*0090*/  UIADD3 UR6, UP0, UR4, 0xf0, URZ ;  /* 0x000000f004067890 */ /* 0x000fe4000ff1e03f */
[----:B------:R-:W-:Y:S02]  /*00a0*/  UIADD3 UR8, UP1, UR4, 0x1f0, URZ ;  /* 0x000001f004087890 */ /* 0x000fe4000ff3e03f */
[----:B------:R-:W-:Y:S02]  /*00b0*/  UIADD3 UR4, UP2, UR4, 0x2f0, URZ ;  /* 0x000002f004047890 */ /* 0x000fe4000ff5e03f */
[----:B------:R-:W-:Y:S02]  /*00c0*/  UIADD3.X UR7, URZ, UR5, URZ, UP0, !UPT ;  /* 0x000000053f077290 */ /* 0x000fe400087fe43f */
[----:B------:R-:W-:-:S02]  /*00d0*/  UIADD3.X UR9, URZ, UR5, URZ, UP1, !UPT ;  /* 0x000000053f097290 */ /* 0x000fc40008ffe43f */
[----:B------:R-:W-:-:S05]  /*00e0*/  UIADD3.X UR5, URZ, UR5, URZ, UP2, !UPT ;  /* 0x000000053f057290 */ /* 0x000fca00097fe43f */
[----:B------:R1:W-:Y:S02]  /*00f0*/  UTMACCTL.PF [UR6] ;  /* 0x00000000060079b9 */ /* 0x0003e40008040000 */
[----:B------:R1:W-:Y:S02]  /*0100*/  UTMACCTL.PF [UR8] ;  /* 0x00000000080079b9 */ /* 0x0003e40008040000 */
[----:B------:R1:W-:Y:S02]  /*0110*/  UTMACCTL.PF [UR4] ;  /* 0x00000000040079b9 */ /* 0x0003e40008040000 */
[----:B-1----:R-:W-:Y:S01]  /*0120*/  NOP ;  /* 0x0000000000007918 */ /* 0x002fe20000000000 */
.L_x_1:
[----:B------:R-:W-:Y:S05]  /*0130*/  BSYNC B0 ;  /* 0x0000000000007941 */ /* 0x000fea0003800000 */
.L_x_0:
[----:B------:R-:W1:Y:S02]  /*0140*/  SHFL.IDX PT, R0, R9, RZ, 0x1f ;  /* 0x00001fff09007589 */ /* 0x000e6400000e0000 */
[----:B-1----:R-:W-:-:S13]  /*0150*/  ISETP.NE.AND P0, PT, R0, RZ, PT ;  /* 0x000000ff0000720c */ /* 0x002fda0003f05270 */
[----:B------:R-:W-:Y:S05]  /*0160*/  @P0 BRA `(.L_x_2) ;  /* 0x0000000000400947 */ /* 0x000fea0003800000 */
[----:B------:R-:W1:Y:S01]  /*0170*/  S2UR UR8, SR_CgaCtaId ;  /* 0x00000000000879c3 */ /* 0x000e620000008800 */
[----:B------:R-:W-:Y:S01]  /*0180*/  UMOV UR4, 0x400 ;  /* 0x0000040000047882 */ /* 0x000fe20000000000 */
[----:B------:R-:W-:Y:S01]  /*0190*/  UMOV UR5, 0x1 ;  /* 0x0000000100057882 */ /* 0x000fe20000000000 */
[----:B------:R-:W-:Y:S01]  /*01a0*/  UMOV UR6, 0x80 ;  /* 0x0000008000067882 */ /* 0x000fe20000000000 */
[----:B------:R-:W-:Y:S01]  /*01b0*/  ELECT P0, URZ, PT ;  /* 0x00000000003f782f */ /* 0x000fe20003800000 */
[----:B------:R-:W-:-:S04]  /*01c0*/  UIADD3 UR6, -UR6, 0x100000, URZ ;  /* 0x0010000006067890 */ /* 0x000fc8000fffe13f */
[----:B------:R-:W-:Y:S02]  /*01d0*/  USHF.L.U32 UR7, UR6, 0xb, URZ ;  /* 0x0000000b06077899 */ /* 0x000fe4000800063f */
[----:B------:R-:W-:Y:S02]  /*01e0*/  USHF.L.U32 UR6, UR6, 0x1, URZ ;  /* 0x0000000106067899 */ /* 0x000fe4000800063f */
[----:B-1----:R-:W-:Y:S02]  /*01f0*/  ULEA UR8, UR8, UR4, 0x18 ;  /* 0x0000000408087291 */ /* 0x002fe4000f8ec03f */
[----:B------:R-:W-:-:S04]  /*0200*/  UIADD3 UR4, -UR5, 0x100000, URZ ;  /* 0x0010000005047890 */ /* 0x000fc8000fffe13f */
[----:B------:R-:W-:Y:S02]  /*0210*/  USHF.L.U32 UR5, UR4, 0xb, URZ ;  /* 0x0000000b04057899 */ /* 0x000fe4000800063f */
[----:B------:R-:W-:Y:S01]  /*0220*/  USHF.L.U32 UR4, UR4, 0x1, URZ ;  /* 0x0000000104047899 */ /* 0x000fe2000800063f */
[----:B------:R-:W1:Y:S11]  /*0230*/  FENCE.VIEW.ASYNC.S ;  /* 0x00000000000073c6 */ /* 0x000e760000000000 */
[----:B-1----:R1:W2:Y:S01]  /*0240*/  SYNCS.EXCH.64 URZ, [UR8+0xf040], UR4 ;  /* 0x00f04004083f75b2 */ /* 0x0022a20008000100 */
[----:B------:R1:W3:Y:S01]  /*0250*/  SYNCS.EXCH.64 URZ, [UR8+0xf048], UR6 ;  /* 0x00f04806083f75b2 */ /* 0x0002e20008000100 */
[----:B------:R-:W-:Y:S01]  /*0260*/  NOP ;  /* 0x0000000000007918 */ /* 0x000fe20000000000 */
.L_x_2:
[----:B------:R-:W4:Y:S01]  /*0270*/  SHFL.IDX PT, R0, R9, RZ, 0x1f ;  /* 0x00001fff09007589 */ /* 0x000f2200000e0000 */
[----:B------:R-:W-:Y:S01]  /*0280*/  NOP ;  /* 0x0000000000007918 */ /* 0x000fe20000000000 */
[----:B----4-:R-:W-:-:S13]  /*0290*/  ISETP.NE.AND P0, PT, R0, RZ, PT ;  /* 0x000000ff0000720c */ /* 0x010fda0003f05270 */
[----:B------:R-:W-:Y:S05]  /*02a0*/  @P0 BRA `(.L_x_3) ;  /* 0x0000000000580947 */ /* 0x000fea0003800000 */
[----:B-1----:R-:W1:Y:S01]  /*02b0*/  S2UR UR5, SR_CgaCtaId ;  /* 0x00000000000579c3 */ /* 0x002e620000008800 */
[----:B------:R-:W-:Y:S01]  /*02c0*/  UMOV UR4, 0x400 ;  /* 0x0000040000047882 */ /* 0x000fe20000000000 */
[----:B------:R-:W-:Y:S01]  /*02d0*/  UMOV UR6, 0x1 ;  /* 0x0000000100067882 */ /* 0x000fe20000000000 */
[----:B------:R-:W-:Y:S01]  /*02e0*/  UMOV UR7, 0x80 ;  /* 0x0000008000077882 */ /* 0x000fe20000000000 */
[----:B------:R-:W-:Y:S01]  /*02f0*/  ELECT P0, URZ, PT ;  /* 0x00000000003f782f */ /* 0x000fe20003800000 */
[----:B-1----:R-:W-:Y:S02]  /*0300*/  ULEA UR8, UR5, UR4, 0x18 ;  /* 0x0000000405087291 */ /* 0x002fe4000f8ec03f */
[----:B------:R-:W-:-:S04]  /*0310*/  UIADD3 UR4, -UR6, 0x100000, URZ ;  /* 0x0010000006047890 */ /* 0x000fc8000fffe13f */
[----:B------:R-:W-:Y:S02]  /*0320*/  USHF.L.U32 UR5, UR4, 0xb, URZ ;  /* 0x0000000b04057899 */ /* 0x000fe4000800063f */
[----:B------:R-:W-:Y:S02]  /*0330*/  USHF.L.U32 UR4, UR4, 0x1, URZ ;  /* 0x0000000104047899 */ /* 0x000fe4000800063f */
[----:B------:R-:W-:-:S04]  /*0340*/  UIADD3 UR6, -UR7, 0x100000, URZ ;  /* 0x0010000007067890 */ /* 0x000fc8000fffe13f */
[----:B------:R-:W-:Y:S02]  /*0350*/  USHF.L.U32 UR7, UR6, 0xb, URZ ;  /* 0x0000000b06077899 */ /* 0x000fe4000800063f */
[----:B------:R-:W-:Y:S01]  /*0360*/  USHF.L.U32 UR6, UR6, 0x1, URZ ;  /* 0x0000000106067899 */ /* 0x000fe2000800063f */
[----:B------:R-:W1:Y:S03]  /*0370*/  FENCE.VIEW.ASYNC.S ;  /* 0x00000000000073c6 */ /* 0x000e660000000000 */
[----:B-1----:R4:W1:Y:S08]  /*0380*/  SYNCS.EXCH.64 URZ, [UR8+0xf000], UR4 ;  /* 0x00f00004083f75b2 */ /* 0x0028700008000100 */
[----:B------:R4:W1:Y:S01]  /*0390*/  SYNCS.EXCH.64 URZ, [UR8+0xf020], UR6 ;  /* 0x00f02006083f75b2 */ /* 0x0008620008000100 */
[----:B------:R4:W1:Y:S01]  /*03a0*/  SYNCS.EXCH.64 URZ, [UR8+0xf008], UR4 ;  /* 0x00f00804083f75b2 */ /* 0x0008620008000100 */
[----:B------:R4:W1:Y:S01]  /*03b0*/  SYNCS.EXCH.64 URZ, [UR8+0xf028], UR6 ;  /* 0x00f02806083f75b2 */ /* 0x0008620008000100 */
[----:B------:R4:W1:Y:S01]  /*03c0*/  SYNCS.EXCH.64 URZ, [UR8+0xf010], UR4 ;  /* 0x00f01004083f75b2 */ /* 0x0008620008000100 */
[----:B------:R4:W1:Y:S01]  /*03d0*/  SYNCS.EXCH.64 URZ, [UR8+0xf030], UR6 ;  /* 0x00f03006083f75b2 */ /* 0x0008620008000100 */
[----:B------:R4:W1:Y:S01]  /*03e0*/  SYNCS.EXCH.64 URZ, [UR8+0xf018], UR4 ;  /* 0x00f01804083f75b2 */ /* 0x0008620008000100 */
[----:B------:R4:W1:Y:S02]  /*03f0*/  SYNCS.EXCH.64 URZ, [UR8+0xf038], UR6 ;  /* 0x00f03806083f75b2 */ /* 0x0008640008000100 */
[----:B----4-:R-:W-:Y:S01]  /*0400*/  NOP ;  /* 0x0000000000007918 */ /* 0x010fe20000000000 */
.L_x_3:
        /* <DEDUP_REMOVED lines=22> */
[----:B------:R4:W1:Y:S02]  /*0570*/  SYNCS.EXCH.64 URZ, [UR8+0xf078], UR6 ;  /* 0x00f07806083f75b2 */ /* 0x0008640008000100 */
[----:B----4-:R-:W-:Y:S01]  /*0580*/  NOP ;  /* 0x0000000000007918 */ /* 0x010fe20000000000 */
.L_x_4:
[----:B------:R-:W4:Y:S01]  /*0590*/  SHFL.IDX PT, R9, R9, RZ, 0x1f ;  /* 0x00001fff09097589 */ /* 0x000f2200000e0000 */
[----:B------:R-:W-:Y:S02]  /*05a0*/  ELECT P0, URZ, PT ;  /* 0x00000000003f782f */ /* 0x000fe40003800000 */
[----:B------:R-:W-:Y:S01]  /*05b0*/  SHF.R.S32.HI R3, RZ, 0x1f, R16 ;  /* 0x0000001fff037819 */ /* 0x000fe20000011410 */
[----:B------:R-:W-:Y:S01]  /*05c0*/  NOP ;  /* 0x0000000000007918 */ /* 0x000fe20000000000 */
[----:B------:R-:W4:Y:S01]  /*05d0*/  S2UR UR36, SR_CTAID.Y ;  /* 0x00000000002479c3 */ /* 0x000f220000002600 */
[----:B------:R-:W-:Y:S01]  /*05e0*/  BSSY B0, `(.L_x_5) ;  /* 0x0000031000007945 */ /* 0x000fe20003800000 */
[----:B------:R-:W-:Y:S01]  /*05f0*/  LEA.HI R3, R3, R16, RZ, 0x7 ;  /* 0x0000001003037211 */ /* 0x000fe200078f38ff */
[----:B------:R-:W-:-:S03]  /*0600*/  IMAD.MOV.U32 R8, RZ, RZ, RZ ;  /* 0x000000ffff087224 */ /* 0x000fc600078e00ff */
[----:B------:R-:W-:Y:S02]  /*0610*/  LOP3.LUT R3, R3, 0xffffff80, RZ, 0xc0, !PT ;  /* 0xffffff8003037812 */ /* 0x000fe400078ec0ff */
[----:B------:R-:W4:Y:S02]  /*0620*/  S2UR UR37, SR_CTAID.Z ;  /* 0x00000000002579c3 */ /* 0x000f240000002700 */
[----:B------:R-:W-:-:S06]  /*0630*/  IADD3 R0, R16, -R3, RZ ;  /* 0x8000000310007210 */ /* 0x000fcc0007ffe0ff */
[----:B-123--:R-:W-:Y:S01]  /*0640*/  BAR.SYNC.DEFER_BLOCKING 0x0 ;  /* 0x0000000000007b1d */ /* 0x00efe20000010000 */
[----:B----4-:R-:W-:-:S13]  /*0650*/  ISETP.EQ.AND P1, PT, R9, RZ, P0 ;  /* 0x000000ff0900720c */ /* 0x010fda0000722270 */
[----:B------:R-:W-:Y:S05]  /*0660*/  @!P1 BRA `(.L_x_6) ;  /* 0x0000000000a09947 */ /* 0x000fea0003800000 */
[----:B------:R-:W1:Y:S01]  /*0670*/  S2R R3, SR_CgaCtaId ;  /* 0x0000000000037919 */ /* 0x000e620000008800 */
[----:B------:R-:W-:Y:S01]  /*0680*/  MOV R2, 0x400 ;  /* 0x0000040000027802 */ /* 0x000fe20000000f00 */
[----:B------:R-:W-:Y:S01]  /*0690*/  IMAD.MOV.U32 R4, RZ, RZ, 0x1 ;  /* 0x00000001ff047424 */ /* 0x000fe200078e00ff */
[----:B------:R-:W-:Y:S02]  /*06a0*/  ISETP.NE.AND P3, PT, R0, RZ, PT ;  /* 0x000000ff0000720c */ /* 0x000fe40003f65270 */
[----:B-1----:R-:W-:Y:S02]  /*06b0*/  LEA R3, R3, R2, 0x18 ;  /* 0x0000000203037211 */ /* 0x002fe400078ec0ff */
[----:B------:R-:W-:-:S04]  /*06c0*/  SHF.L.U32 R2, R4, 0x1f, RZ ;  /* 0x0000001f04027819 */ /* 0x000fc800000006ff */
[----:B------:R-:W1:Y:S02]  /*06d0*/  SYNCS.PHASECHK.TRANS64.TRYWAIT P2, [R3+URZ+0xf048], R2 ;  /* 0x00f04802030075a7 */ /* 0x000e64000804017f */
[----:B-1----:R-:W-:Y:S05]  /*06e0*/  @!P2 BRA `(.L_x_7) ;  /* 0x00000084005ca947 */ /* 0x002fea0003800000 */
.L_x_74:
[----:B------:R-:W-:Y:S05]  /*06f0*/  @P3 BRA `(.L_x_8) ;  /* 0x0000000000143947 */ /* 0x000fea0003800000 */
[----:B------:R-:W-:Y:S02]  /*0700*/  LOP3.LUT P2, RZ, R16, 0x1f, RZ, 0xc0, !PT ;  /* 0x0000001f10ff7812 */ /* 0x000fe4000784c0ff */
[----:B-1----:R-:W-:-:S04]  /*0710*/  MOV R2, 0x3000 ;  /* 0x0000300000027802 */ /* 0x002fc80000000f00 */
[----:B------:R2:W-:Y:S07]  /*0720*/  SYNCS.ARRIVE.TRANS64 RZ, [R3+URZ+0xf040], R2 ;  /* 0x00f0400203ff79a7 */ /* 0x0005ee000800003f */
[----:B------:R-:W-:Y:S05]  /*0730*/  @!P2 BRA `(.L_x_8) ;  /* 0x000000000004a947 */ /* 0x000fea0003800000 */
[----:B------:R-:W-:Y:S01]  /*0740*/  BPT.TRAP 0x1 ;  /* 0x000000040000795c */ /* 0x000fe20000300000 */
.L_x_8:
[----:B------:R-:W3:Y:S01]  /*0750*/  S2UR UR11, SR_CTAID.X ;  /* 0x00000000000b79c3 */ /* 0x000ee20000002500 */
[----:B------:R-:W-:Y:S01]  /*0760*/  R2UR UR8, R3 ;  /* 0x00000000030872ca */ /* 0x000fe200000e0000 */
[----:B------:R-:W-:Y:S01]  /*0770*/  ULDC.64 UR4, c[0x0][0x198] ;  /* 0x0000660000047ab9 */ /* 0x000fe20000000a00 */
[----:B------:R-:W-:Y:S01]  /*0780*/  UMOV UR6, 0x0 ;  /* 0x0000000000067882 */ /* 0x000fe20000000000 */
[----:B------:R-:W-:Y:S01]  /*0790*/  UIADD3 UR4, UP0, UR4, 0xf0, URZ ;  /* 0x000000f004047890 */ /* 0x000fe2000ff1e03f */
[----:B------:R-:W-:Y:S01]  /*07a0*/  UMOV UR7, 0x10000000 ;  /* 0x1000000000077882 */ /* 0x000fe20000000000 */
[----:B------:R-:W-:Y:S02]  /*07b0*/  UMOV UR10, URZ ;  /* 0x0000003f000a7c82 */ /* 0x000fe40008000000 */
[----:B------:R-:W-:Y:S01]  /*07c0*/  UIADD3.X UR5, URZ, UR5, URZ, UP0, !UPT ;  /* 0x000000053f057290 */ /* 0x000fe200087fe43f */
[----:B------:R-:W-:Y:S01]  /*07d0*/  UMOV UR12, UR36 ;  /* 0x00000024000c7c82 */ /* 0x000fe20008000000 */
[----:B------:R-:W-:Y:S01]  /*07e0*/  UMOV UR13, UR37 ;  /* 0x00000025000d7c82 */ /* 0x000fe20008000000 */
[----:B------:R-:W-:Y:S01]  /*07f0*/  UMOV UR18, 0x20 ;  /* 0x0000002000127882 */ /* 0x000fe20000000000 */
[----:B------:R-:W-:-:S02]  /*0800*/  UMOV UR20, UR36 ;  /* 0x0000002400147c82 */ /* 0x000fc40008000000 */
[----:B------:R-:W-:Y:S02]  /*0810*/  UIADD3 UR9, UR8, 0xf040, URZ ;  /* 0x0000f04008097890 */ /* 0x000fe4000fffe03f */
[----:B------:R-:W-:Y:S02]  /*0820*/  UIADD3 UR16, UR8, 0x1000, URZ ;  /* 0x0000100008107890 */ /* 0x000fe4000fffe03f */
[----:B------:R-:W-:Y:S01]  /*0830*/  UIADD3 UR32, UR8, 0x2000, URZ ;  /* 0x0000200008207890 */ /* 0x000fe2000fffe03f */
[----:B------:R-:W-:Y:S02]  /*0840*/  UMOV UR21, UR37 ;  /* 0x0000002500157c82 */ /* 0x000fe40008000000 */
[----:B------:R-:W-:Y:S01]  /*0850*/  UMOV UR17, UR9 ;  /* 0x0000000900117c82 */ /* 0x000fe20008000000 */
[----:B------:R-:W-:Y:S01]  /*0860*/  UMOV UR34, 0x40 ;  /* 0x0000004000227882 */ /* 0x000fe20000000000 */
[----:B------:R-:W-:Y:S01]  /*0870*/  UMOV UR33, UR9 ;  /* 0x0000000900217c82 */ /* 0x000fe20008000000 */
[----:B---3--:R-:W-:-:S07]  /*0880*/  USHF.L.U32 UR11, UR11, 0x6, URZ ;  /* 0x000000060b0b7899 */ /* 0x008fce000800063f */
[----:B------:R-:W-:Y:S01]  /*0890*/  UMOV UR19, UR11 ;  /* 0x0000000b00137c82 */ /* 0x000fe20008000000 */
[----:B------:R-:W-:Y:S01]  /*08a0*/  UMOV UR35, UR11 ;  /* 0x0000000b00237c82 */ /* 0x000fe20008000000 */
[----:B------:R3:W-:Y:S01]  /*08b0*/  UTMALDG.4D [UR8], [UR4], desc[UR6] ;  /* 0x00000608040075b4 */ /* 0x0007e20008019000 */
[----:B------:R3:W-:Y:S01]  /*08c0*/  UTMALDG.4D [UR16], [UR4], desc[UR6] ;  /* 0x00000610040075b4 */ /* 0x0007e20008019000 */
[----:B------:R3:W-:Y:S02]  /*08d0*/  UTMALDG.4D [UR32], [UR4], desc[UR6] ;  /* 0x00000620040075b4 */ /* 0x0007e40008019000 */
[----:B---3--:R-:W-:Y:S01]  /*08e0*/  NOP ;  /* 0x0000000000007918 */ /* 0x008fe20000000000 */
.L_x_6:
[----:B------:R-:W-:Y:S05]  /*08f0*/  BSYNC B0 ;  /* 0x0000000000007941 */ /* 0x000fea0003800000 */
.L_x_5:
[----:B------:R-:W3:Y:S01]  /*0900*/  LDC R13, c[0x0][0x28c] ;  /* 0x0000a300ff0d7b82 */ /* 0x000ee20000000800 */
[----:B------:R-:W-:Y:S01]  /*0910*/  BSSY B0, `(.L_x_9) ;  /* 0x00000c9000007945 */ /* 0x000fe20003800000 */
[----:B------:R-:W-:Y:S01]  /*0920*/  MOV R6, 0x1 ;  /* 0x0000000100067802 */ /* 0x000fe20000000f00 */
[----:B------:R-:W-:Y:S01]  /*0930*/  IMAD.MOV.U32 R4, RZ, RZ, 0x1 ;  /* 0x00000001ff047424 */ /* 0x000fe200078e00ff */
[----:B------:R-:W-:Y:S01]  /*0940*/  MOV R5, RZ ;  /* 0x000000ff00057202 */ /* 0x000fe20000000f00 */
[----:B---3--:R-:W-:-:S05]  /*0950*/  VIADD R18, R13, 0x3f ;  /* 0x0000003f0d127836 */ /* 0x008fca0000000000 */
[----:B-12---:R-:W-:-:S04]  /*0960*/  SHF.R.S32.HI R3, RZ, 0x1f, R18 ;  /* 0x0000001fff037819 */ /* 0x006fc80000011412 */
[----:B------:R-:W-:-:S04]  /*0970*/  LEA.HI R18, R3, R18, RZ, 0x6 ;  /* 0x0000001203127211 */ /* 0x000fc800078f30ff */
[----:B------:R-:W-:-:S05]  /*0980*/  SHF.R.S32.HI R7, RZ, 0x6, R18 ;  /* 0x00000006ff077819 */ /* 0x000fca0000011412 */
[----:B------:R-:W-:Y:S01]  /*0990*/  IMAD.SHL.U32 R7, R7, 0x2, RZ ;  /* 0x0000000207077824 */ /* 0x000fe200078e00ff */
[----:B------:R-:W-:Y:S06]  /*09a0*/  @!P1 BRA `(.L_x_10) ;  /* 0x0000000800fc9947 */ /* 0x000fec0003800000 */
[----:B------:R-:W-:Y:S01]  /*09b0*/  ISETP.GE.AND P1, PT, R13, 0x1, PT ;  /* 0x000000010d00780c */ /* 0x000fe20003f26270 */
[----:B------:R-:W-:Y:S01]  /*09c0*/  IMAD.MOV.U32 R5, RZ, RZ, RZ ;  /* 0x000000ffff057224 */ /* 0x000fe200078e00ff */
[----:B------:R-:W-:Y:S02]  /*09d0*/  LOP3.LUT R12, R16, 0x1f, RZ, 0xc0, !PT ;  /* 0x0000001f100c7812 */ /* 0x000fe400078ec0ff */
[----:B------:R-:W-:-:S09]  /*09e0*/  MOV R8, RZ ;  /* 0x000000ff00087202 */ /* 0x000fd20000000f00 */
[----:B------:R-:W-:Y:S05]  /*09f0*/  @!P1 BRA `(.L_x_11) ;  /* 0x0000000400549947 */ /* 0x000fea0003800000 */
[----:B------:R-:W1:Y:S01]  /*0a00*/  S2R R3, SR_CgaCtaId ;  /* 0x0000000000037919 */ /* 0x000e620000008800 */
[----:B------:R-:W-:Y:S02]  /*0a10*/  MOV R2, 0x400 ;  /* 0x0000040000027802 */ /* 0x000fe40000000f00 */
[----:B------:R-:W-:Y:S02]  /*0a20*/  MOV R4, 0x1 ;  /* 0x0000000100047802 */ /* 0x000fe40000000f00 */
[----:B------:R-:W-:Y:S02]  /*0a30*/  ISETP.NE.AND P2, PT, R0, RZ, PT ;  /* 0x000000ff0000720c */ /* 0x000fe40003f45270 */
[----:B-1----:R-:W-:Y:S02]  /*0a40*/  LEA R2, R3, R2, 0x18 ;  /* 0x0000000203027211 */ /* 0x002fe400078ec0ff */
[----:B------:R-:W-:-:S04]  /*0a50*/  SHF.L.U32 R3, R4, 0x1f, RZ ;  /* 0x0000001f04037819 */ /* 0x000fc800000006ff */
[----:B------:R-:W1:Y:S02]  /*0a60*/  SYNCS.PHASECHK.TRANS64.TRYWAIT P1, [R2+URZ+0xf020], R3 ;  /* 0x00f02003020075a7 */ /* 0x000e64000802017f */
[----:B-1----:R-:W-:Y:S05]  /*0a70*/  @!P1 BRA `(.L_x_12) ;  /* 0x00000080008c9947 */ /* 0x002fea0003800000 */
.L_x_75:
[----:B------:R-:W-:Y:S01]  /*0a80*/  IMAD.MOV.U32 R5, RZ, RZ, 0x1 ;  /* 0x00000001ff057424 */ /* 0x000fe200078e00ff */
[----:B------:R-:W-:Y:S06]  /*0a90*/  @P2 BRA `(.L_x_13) ;  /* 0x0000000000142947 */ /* 0x000fec0003800000 */
[----:B------:R-:W-:Y:S02]  /*0aa0*/  ISETP.NE.AND P1, PT, R12, RZ, PT ;  /* 0x000000ff0c00720c */ /* 0x000fe40003f25270 */
[----:B-1----:R-:W-:-:S04]  /*0ab0*/  MOV R3, 0x3000 ;  /* 0x0000300000037802 */ /* 0x002fc80000000f00 */
[----:B------:R2:W-:Y:S07]  /*0ac0*/  SYNCS.ARRIVE.TRANS64 RZ, [R2+URZ+0xf000], R3 ;  /* 0x00f0000302ff79a7 */ /* 0x0005ee000800003f */
[----:B------:R-:W-:Y:S05]  /*0ad0*/  @!P1 BRA `(.L_x_13) ;  /* 0x0000000000049947 */ /* 0x000fea0003800000 */
[----:B------:R-:W-:Y:S01]  /*0ae0*/  BPT.TRAP 0x1 ;  /* 0x000000040000795c */ /* 0x000fe20000300000 */
.L_x_13:
[----:B-12---:R-:W1:Y:S01]  /*0af0*/  S2R R3, SR_CgaCtaId ;  /* 0x0000000000037919 */ /* 0x006e620000008800 */
[----:B------:R-:W-:Y:S01]  /*0b00*/  R2UR UR32, R2 ;  /* 0x00000000022072ca */ /* 0x000fe200000e0000 */
[----:B------:R-:W-:Y:S01]  /*0b10*/  ULDC.64 UR4, c[0x0][0x198] ;  /* 0x0000660000047ab9 */ /* 0x000fe20000000a00 */
[----:B------:R-:W-:Y:S01]  /*0b20*/  MOV R2, 0x400 ;  /* 0x0000040000027802 */ /* 0x000fe20000000f00 */
[----:B------:R-:W-:Y:S01]  /*0b30*/  UIADD3 UR4, UP0, UR4, 0x1f0, URZ ;  /* 0x000001f004047890 */ /* 0x000fe2000ff1e03f */
[----:B------:R-:W-:Y:S01]  /*0b40*/  IMAD.MOV.U32 R8, RZ, RZ, 0x1 ;  /* 0x00000001ff087424 */ /* 0x000fe200078e00ff */
[----:B------:R-:W-:Y:S01]  /*0b50*/  UMOV UR19, URZ ;  /* 0x0000003f00137c82 */ /* 0x000fe20008000000 */
[----:B------:R-:W-:Y:S01]  /*0b60*/  UMOV UR6, 0x0 ;  /* 0x0000000000067882 */ /* 0x000fe20000000000 */
[----:B------:R-:W-:Y:S01]  /*0b70*/  UIADD3.X UR5, URZ, UR5, URZ, UP0, !UPT ;  /* 0x000000053f057290 */ /* 0x000fe200087fe43f */
[----:B------:R-:W-:Y:S01]  /*0b80*/  ISETP.NE.AND P2, PT, R0, RZ, PT ;  /* 0x000000ff0000720c */ /* 0x000fe20003f45270 */
[----:B------:R-:W-:Y:S01]  /*0b90*/  UMOV UR7, 0x10000000 ;  /* 0x1000000000077882 */ /* 0x000fe20000000000 */
[----:B------:R-:W-:Y:S01]  /*0ba0*/  UMOV UR18, URZ ;  /* 0x0000003f00127c82 */ /* 0x000fe20008000000 */
[----:B------:R-:W-:Y:S01]  /*0bb0*/  UMOV UR20, UR36 ;  /* 0x0000002400147c82 */ /* 0x000fe20008000000 */
[----:B------:R-:W-:Y:S01]  /*0bc0*/  UMOV UR21, UR37 ;  /* 0x0000002500157c82 */ /* 0x000fe20008000000 */
[----:B------:R-:W-:-:S02]  /*0bd0*/  UIADD3 UR16, UR32, 0x3000, URZ ;  /* 0x0000300020107890 */ /* 0x000fc4000fffe03f */
[----:B------:R-:W-:Y:S02]  /*0be0*/  UIADD3 UR17, UR32, 0xf000, URZ ;  /* 0x0000f00020117890 */ /* 0x000fe4000fffe03f */
[----:B------:R-:W-:Y:S02]  /*0bf0*/  UIADD3 UR8, UR32, 0x4000, URZ ;  /* 0x0000400020087890 */ /* 0x000fe4000fffe03f */
[----:B------:R-:W-:Y:S01]  /*0c00*/  UIADD3 UR32, UR32, 0x5000, URZ ;  /* 0x0000500020207890 */ /* 0x000fe2000fffe03f */
[----:B------:R-:W-:Y:S01]  /*0c10*/  UMOV UR10, 0x20 ;  /* 0x00000020000a7882 */ /* 0x000fe20000000000 */
[----:B------:R-:W-:Y:S01]  /*0c20*/  UMOV UR12, UR36 ;  /* 0x00000024000c7c82 */ /* 0x000fe20008000000 */
[----:B------:R-:W-:Y:S01]  /*0c30*/  UMOV UR13, UR37 ;  /* 0x00000025000d7c82 */ /* 0x000fe20008000000 */
[----:B------:R-:W-:Y:S01]  /*0c40*/  UMOV UR11, UR19 ;  /* 0x00000013000b7c82 */ /* 0x000fe20008000000 */
[----:B------:R-:W-:Y:S01]  /*0c50*/  UMOV UR9, UR17 ;  /* 0x0000001100097c82 */ /* 0x000fe20008000000 */
[----:B------:R-:W-:Y:S01]  /*0c60*/  UMOV UR34, 0x40 ;  /* 0x0000004000227882 */ /* 0x000fe20000000000 */
[----:B------:R-:W-:Y:S01]  /*0c70*/  UMOV UR35, UR19 ;  /* 0x0000001300237c82 */ /* 0x000fe20008000000 */
[----:B------:R2:W-:Y:S01]  /*0c80*/  UTMALDG.4D [UR16], [UR4], desc[UR6] ;  /* 0x00000610040075b4 */ /* 0x0005e20008019000 */
[----:B------:R-:W-:Y:S01]  /*0c90*/  UMOV UR33, UR17 ;  /* 0x0000001100217c82 */ /* 0x000fe20008000000 */
[----:B-1----:R-:W-:-:S02]  /*0ca0*/  LEA R4, R3, R2, 0x18 ;  /* 0x0000000203047211 */ /* 0x002fc400078ec0ff */
[----:B------:R-:W-:Y:S02]  /*0cb0*/  SHF.L.U32 R3, R8, 0x1f, RZ ;  /* 0x0000001f08037819 */ /* 0x000fe400000006ff */
[----:B------:R-:W-:Y:S01]  /*0cc0*/  LEA R2, R5, R4, 0x3 ;  /* 0x0000000405027211 */ /* 0x000fe200078e18ff */
[----:B------:R2:W-:Y:S01]  /*0cd0*/  UTMALDG.4D [UR8], [UR4], desc[UR6] ;  /* 0x00000608040075b4 */ /* 0x0005e20008019000 */
[----:B------:R2:W-:Y:S02]  /*0ce0*/  UTMALDG.4D [UR32], [UR4], desc[UR6] ;  /* 0x00000620040075b4 */ /* 0x0005e40008019000 */
[----:B------:R-:W1:Y:S02]  /*0cf0*/  SYNCS.PHASECHK.TRANS64.TRYWAIT P1, [R2+URZ+0xf020], R3 ;  /* 0x00f02003020075a7 */ /* 0x000e64000802017f */
[----:B-12---:R-:W-:Y:S05]  /*0d00*/  @!P1 BRA `(.L_x_14) ;  /* 0x0000007c00fc9947 */ /* 0x006fea0003800000 */
.L_x_76:
[----:B------:R-:W-:Y:S01]  /*0d10*/  IMAD.MOV.U32 R8, RZ, RZ, 0x1 ;  /* 0x00000001ff087424 */ /* 0x000fe200078e00ff */
[----:B------:R-:W-:Y:S06]  /*0d20*/  @P2 BRA `(.L_x_15) ;  /* 0x0000000000142947 */ /* 0x000fec0003800000 */
[----:B------:R-:W-:Y:S02]  /*0d30*/  ISETP.NE.AND P1, PT, R12, RZ, PT ;  /* 0x000000ff0c00720c */ /* 0x000fe40003f25270 */
[----:B-1----:R-:W-:-:S04]  /*0d40*/  MOV R3, 0x3000 ;  /* 0x0000300000037802 */ /* 0x002fc80000000f00 */
[----:B------:R2:W-:Y:S07]  /*0d50*/  SYNCS.ARRIVE.TRANS64 RZ, [R2+URZ+0xf000], R3 ;  /* 0x00f0000302ff79a7 */ /* 0x0005ee000800003f */
[----:B------:R-:W-:Y:S05]  /*0d60*/  @!P1 BRA `(.L_x_15) ;  /* 0x0000000000049947 */ /* 0x000fea0003800000 */
[----:B------:R-:W-:Y:S01]  /*0d70*/  BPT.TRAP 0x1 ;  /* 0x000000040000795c */ /* 0x000fe20000300000 */
.L_x_15:
[C---:B------:R-:W-:Y:S01]  /*0d80*/  IMAD R4, R5.reuse, 0x3000, R4 ;  /* 0x0000300005047824 */ /* 0x040fe200078e0204 */
[----:B------:R-:W-:Y:S01]  /*0d90*/  R2UR UR17, R2 ;  /* 0x00000000021172ca */ /* 0x000fe200000e0000 */
[----:B------:R-:W-:Y:S01]  /*0da0*/  ULDC.64 UR4, c[0x0][0x198] ;  /* 0x0000660000047ab9 */ /* 0x000fe20000000a00 */
[----:B------:R-:W-:Y:S01]  /*0db0*/  UMOV UR19, URZ ;  /* 0x0000003f00137c82 */ /* 0x000fe20008000000 */
[----:B------:R-:W-:Y:S01]  /*0dc0*/  UIADD3 UR4, UP0, UR4, 0x2f0, URZ ;  /* 0x000002f004047890 */ /* 0x000fe2000ff1e03f */
[----:B------:R-:W-:Y:S01]  /*0dd0*/  R2UR UR32, R4 ;  /* 0x00000000042072ca */ /* 0x000fe200000e0000 */
[----:B------:R-:W-:Y:S01]  /*0de0*/  UMOV UR6, 0x0 ;  /* 0x0000000000067882 */ /* 0x000fe20000000000 */
[----:B------:R-:W-:Y:S01]  /*0df0*/  UMOV UR7, 0x10000000 ;  /* 0x1000000000077882 */ /* 0x000fe20000000000 */
[----:B------:R-:W-:Y:S01]  /*0e00*/  UIADD3.X UR5, URZ, UR5, URZ, UP0, !UPT ;  /* 0x000000053f057290 */ /* 0x000fe200087fe43f */
[----:B------:R-:W-:Y:S01]  /*0e10*/  VIADD R5, R5, 0x1 ;  /* 0x0000000105057836 */ /* 0x000fe20000000000 */
[----:B------:R-:W-:Y:S01]  /*0e20*/  UMOV UR18, URZ ;  /* 0x0000003f00127c82 */ /* 0x000fe20008000000 */
[----:B------:R-:W-:Y:S01]  /*0e30*/  UMOV UR20, UR36 ;  /* 0x0000002400147c82 */ /* 0x000fe20008000000 */
[----:B------:R-:W-:Y:S01]  /*0e40*/  UMOV UR21, UR37 ;  /* 0x0000002500157c82 */ /* 0x000fe20008000000 */
[----:B------:R-:W-:Y:S01]  /*0e50*/  UMOV UR10, 0x20 ;  /* 0x00000020000a7882 */ /* 0x000fe20000000000 */
[----:B------:R-:W-:Y:S01]  /*0e60*/  UIADD3 UR17, UR17, 0xf000, URZ ;  /* 0x0000f00011117890 */ /* 0x000fe2000fffe03f */
[----:B------:R-:W-:Y:S01]  /*0e70*/  UMOV UR12, UR36 ;  /* 0x00000024000c7c82 */ /* 0x000fe20008000000 */
[----:B------:R-:W-:-:S02]  /*0e80*/  UMOV UR13, UR37 ;  /* 0x00000025000d7c82 */ /* 0x000fc40008000000 */
[----:B------:R-:W-:Y:S02]  /*0e90*/  UIADD3 UR16, UR32, 0x3000, URZ ;  /* 0x0000300020107890 */ /* 0x000fe4000fffe03f */
[----:B------:R-:W-:Y:S02]  /*0ea0*/  UIADD3 UR8, UR32, 0x4000, URZ ;  /* 0x0000400020087890 */ /* 0x000fe4000fffe03f */
[----:B------:R-:W-:Y:S01]  /*0eb0*/  UIADD3 UR32, UR32, 0x5000, URZ ;  /* 0x0000500020207890 */ /* 0x000fe2000fffe03f */
[----:B------:R-:W-:Y:S01]  /*0ec0*/  UMOV UR11, UR19 ;  /* 0x00000013000b7c82 */ /* 0x000fe20008000000 */
[----:B------:R-:W-:Y:S01]  /*0ed0*/  UMOV UR9, UR17 ;  /* 0x0000001100097c82 */ /* 0x000fe20008000000 */
[----:B------:R-:W-:Y:S01]  /*0ee0*/  UMOV UR34, 0x40 ;  /* 0x0000004000227882 */ /* 0x000fe20000000000 */
[----:B------:R-:W-:Y:S01]  /*0ef0*/  UMOV UR35, UR19 ;  /* 0x0000001300237c82 */ /* 0x000fe20008000000 */
[----:B------:R3:W-:Y:S01]  /*0f00*/  UTMALDG.4D [UR16], [UR4], desc[UR6] ;  /* 0x00000610040075b4 */ /* 0x0007e20008019000 */
[----:B------:R-:W-:Y:S01]  /*0f10*/  UMOV UR33, UR17 ;  /* 0x0000001100217c82 */ /* 0x000fe20008000000 */
[----:B------:R3:W-:Y:S02]  /*0f20*/  UTMALDG.4D [UR8], [UR4], desc[UR6] ;  /* 0x00000608040075b4 */ /* 0x0007e40008019000 */
[----:B------:R3:W-:Y:S02]  /*0f30*/  UTMALDG.4D [UR32], [UR4], desc[UR6] ;  /* 0x00000620040075b4 */ /* 0x0007e40008019000 */
[----:B---3--:R-:W-:Y:S01]  /*0f40*/  NOP ;  /* 0x0000000000007918 */ /* 0x008fe20000000000 */
.L_x_11:
[----:B------:R-:W-:Y:S02]  /*0f50*/  ISETP.GE.AND P1, PT, R13, 0x41, PT ;  /* 0x000000410d00780c */ /* 0x000fe40003f26270 */
[----:B------:R-:W-:-:S11]  /*0f60*/  MOV R4, 0x1 ;  /* 0x0000000100047802 */ /* 0x000fd60000000f00 */
[----:B------:R-:W-:Y:S05]  /*0f70*/  @!P1 BRA `(.L_x_16) ;  /* 0x0000000400849947 */ /* 0x000fea0003800000 */
[----:B-12---:R-:W1:Y:S01]  /*0f80*/  S2R R3, SR_CgaCtaId ;  /* 0x0000000000037919 */ /* 0x006e620000008800 */
[----:B------:R-:W-:Y:S01]  /*0f90*/  MOV R2, 0x400 ;  /* 0x0000040000027802 */ /* 0x000fe20000000f00 */
[----:B------:R-:W-:Y:S01]  /*0fa0*/  IMAD.MOV.U32 R4, RZ, RZ, 0x1 ;  /* 0x00000001ff047424 */ /* 0x000fe200078e00ff */
[----:B------:R-:W-:-:S04]  /*0fb0*/  ISETP.NE.AND P2, PT, R0, RZ, PT ;  /* 0x000000ff0000720c */ /* 0x000fc80003f45270 */
[----:B------:R-:W-:Y:S02]  /*0fc0*/  SHF.L.U32 R4, R4, 0x1f, RZ ;  /* 0x0000001f04047819 */ /* 0x000fe400000006ff */
[----:B-1----:R-:W-:-:S04]  /*0fd0*/  LEA R2, R3, R2, 0x18 ;  /* 0x0000000203027211 */ /* 0x002fc800078ec0ff */
[----:B------:R-:W-:-:S04]  /*0fe0*/  LEA R3, R5, R2, 0x3 ;  /* 0x0000000205037211 */ /* 0x000fc800078e18ff */
[----:B------:R-:W1:Y:S02]  /*0ff0*/  SYNCS.PHASECHK.TRANS64.TRYWAIT P1, [R3+URZ+0xf020], R4 ;  /* 0x00f02004030075a7 */ /* 0x000e64000802017f */
[----:B-1----:R-:W-:Y:S05]  /*1000*/  @!P1 BRA `(.L_x_17) ;  /* 0x0000007c00509947 */ /* 0x002fea0003800000 */
.L_x_77:
[----:B------:R-:W-:Y:S05]  /*1010*/  @P2 BRA `(.L_x_18) ;  /* 0x0000000000142947 */ /* 0x000fea0003800000 */
[----:B------:R-:W-:Y:S01]  /*1020*/  ISETP.NE.AND P1, PT, R12, RZ, PT ;  /* 0x000000ff0c00720c */ /* 0x000fe20003f25270 */
[----:B-1----:R-:W-:-:S04]  /*1030*/  IMAD.MOV.U32 R4, RZ, RZ, 0x3000 ;  /* 0x00003000ff047424 */ /* 0x002fc800078e00ff */
[----:B------:R2:W-:Y:S08]  /*1040*/  SYNCS.ARRIVE.TRANS64 RZ, [R3+URZ+0xf000], R4 ;  /* 0x00f0000403ff79a7 */ /* 0x0005f0000800003f */
[----:B------:R-:W-:Y:S05]  /*1050*/  @!P1 BRA `(.L_x_18) ;  /* 0x0000000000049947 */ /* 0x000fea0003800000 */
[----:B------:R-:W-:Y:S01]  /*1060*/  BPT.TRAP 0x1 ;  /* 0x000000040000795c */ /* 0x000fe20000300000 */
.L_x_18:
[----:B------:R-:W3:Y:S01]  /*1070*/  S2R R11, SR_CgaCtaId ;  /* 0x00000000000b7919 */ /* 0x000ee20000008800 */
[----:B------:R-:W-:Y:S01]  /*1080*/  IMAD R2, R5, 0x3000, R2 ;  /* 0x0000300005027824 */ /* 0x000fe200078e0202 */
[----:B------:R-:W-:Y:S01]  /*1090*/  R2UR UR17, R3 ;  /* 0x00000000031172ca */ /* 0x000fe200000e0000 */
[----:B------:R-:W-:Y:S01]  /*10a0*/  ULDC.64 UR4, c[0x0][0x198] ;  /* 0x0000660000047ab9 */ /* 0x000fe20000000a00 */
[----:B------:R-:W-:Y:S01]  /*10b0*/  R2UR UR19, R8 ;  /* 0x00000000081372ca */ /* 0x000fe200000e0000 */
[----:B------:R-:W-:Y:S01]  /*10c0*/  UIADD3 UR4, UP0, UR4, 0x1f0, URZ ;  /* 0x000001f004047890 */ /* 0x000fe2000ff1e03f */
[----:B------:R-:W-:Y:S01]  /*10d0*/  R2UR UR32, R2 ;  /* 0x00000000022072ca */ /* 0x000fe200000e0000 */
[----:B------:R-:W-:Y:S01]  /*10e0*/  UMOV UR6, 0x0 ;  /* 0x0000000000067882 */ /* 0x000fe20000000000 */
[----:B------:R-:W-:Y:S01]  /*10f0*/  IADD3 R5, R5, 0x1, RZ ;  /* 0x0000000105057810 */ /* 0x000fe20007ffe0ff */
[----:B------:R-:W-:Y:S01]  /*1100*/  UIADD3.X UR5, URZ, UR5, URZ, UP0, !UPT ;  /* 0x000000053f057290 */ /* 0x000fe200087fe43f */
[----:B------:R-:W-:Y:S01]  /*1110*/  MOV R2, 0x400 ;  /* 0x0000040000027802 */ /* 0x000fe20000000f00 */
[----:B------:R-:W-:Y:S01]  /*1120*/  UMOV UR7, 0x10000000 ;  /* 0x1000000000077882 */ /* 0x000fe20000000000 */
[C---:B------:R-:W-:Y:S01]  /*1130*/  ISETP.NE.AND P2, PT, R5.reuse, 0x4, PT ;  /* 0x000000040500780c */ /* 0x040fe20003f45270 */
[----:B------:R-:W-:Y:S01]  /*1140*/  UMOV UR18, URZ ;  /* 0x0000003f00127c82 */ /* 0x000fe20008000000 */
[C---:B------:R-:W-:Y:S01]  /*1150*/  ISETP.NE.AND P1, PT, R5.reuse, 0x4, PT ;  /* 0x000000040500780c */ /* 0x040fe20003f25270 */
[----:B------:R-:W-:Y:S01]  /*1160*/  UIADD3 UR17, UR17, 0xf000, URZ ;  /* 0x0000f00011117890 */ /* 0x000fe2000fffe03f */
[----:B------:R-:W-:Y:S01]  /*1170*/  SEL R5, R5, RZ, P2 ;  /* 0x000000ff05057207 */ /* 0x000fe20001000000 */
[----:B------:R-:W-:Y:S01]  /*1180*/  USHF.L.U32 UR19, UR19, 0x6, URZ ;  /* 0x0000000613137899 */ /* 0x000fe2000800063f */
[----:B-12---:R-:W-:Y:S01]  /*1190*/  SEL R4, RZ, 0x1, !P1 ;  /* 0x00000001ff047807 */ /* 0x006fe20004800000 */
[----:B------:R-:W-:Y:S01]  /*11a0*/  UIADD3 UR16, UR32, 0x3000, URZ ;  /* 0x0000300020107890 */ /* 0x000fe2000fffe03f */
[----:B------:R-:W-:Y:S01]  /*11b0*/  ISETP.NE.AND P2, PT, R0, RZ, PT ;  /* 0x000000ff0000720c */ /* 0x000fe20003f45270 */
[----:B------:R-:W-:-:S02]  /*11c0*/  UIADD3 UR8, UR32, 0x4000, URZ ;  /* 0x0000400020087890 */ /* 0x000fc4000fffe03f */
[----:B------:R-:W-:Y:S01]  /*11d0*/  UIADD3 UR32, UR32, 0x5000, URZ ;  /* 0x0000500020207890 */ /* 0x000fe2000fffe03f */
[----:B------:R-:W-:Y:S01]  /*11e0*/  UMOV UR20, UR36 ;  /* 0x0000002400147c82 */ /* 0x000fe20008000000 */
[----:B------:R-:W-:Y:S01]  /*11f0*/  UMOV UR21, UR37 ;  /* 0x0000002500157c82 */ /* 0x000fe20008000000 */
[----:B------:R-:W-:Y:S01]  /*1200*/  UMOV UR10, 0x20 ;  /* 0x00000020000a7882 */ /* 0x000fe20000000000 */
[----:B------:R-:W-:Y:S01]  /*1210*/  UMOV UR12, UR36 ;  /* 0x00000024000c7c82 */ /* 0x000fe20008000000 */
[----:B------:R-:W-:Y:S01]  /*1220*/  UMOV UR13, UR37 ;  /* 0x00000025000d7c82 */ /* 0x000fe20008000000 */
[----:B------:R-:W-:Y:S01]  /*1230*/  UMOV UR9, UR17 ;  /* 0x0000001100097c82 */ /* 0x000fe20008000000 */
[----:B------:R-:W-:Y:S01]  /*1240*/  UMOV UR11, UR19 ;  /* 0x00000013000b7c82 */ /* 0x000fe20008000000 */
[----:B---3--:R-:W-:Y:S01]  /*1250*/  LEA R10, R11, R2, 0x18 ;  /* 0x000000020b0a7211 */ /* 0x008fe200078ec0ff */
[----:B------:R-:W-:Y:S01]  /*1260*/  UMOV UR34, 0x40 ;  /* 0x0000004000227882 */ /* 0x000fe20000000000 */
[----:B------:R-:W-:Y:S01]  /*1270*/  SHF.L.U32 R2, R4, 0x1f, RZ ;  /* 0x0000001f04027819 */ /* 0x000fe200000006ff */
[----:B------:R-:W-:Y:S01]  /*1280*/  UMOV UR33, UR17 ;  /* 0x0000001100217c82 */ /* 0x000fe20008000000 */
[----:B------:R1:W-:Y:S01]  /*1290*/  UTMALDG.4D [UR16], [UR4], desc[UR6] ;  /* 0x00000610040075b4 */ /* 0x0003e20008019000 */
[----:B------:R-:W-:Y:S01]  /*12a0*/  IMAD R3, R5, 0x8, R10 ;  /* 0x0000000805037824 */ /* 0x000fe200078e020a */
[----:B------:R-:W-:Y:S01]  /*12b0*/  UMOV UR35, UR19 ;  /* 0x0000001300237c82 */ /* 0x000fe20008000000 */
[----:B------:R1:W-:Y:S01]  /*12c0*/  UTMALDG.4D [UR8], [UR4], desc[UR6] ;  /* 0x00000608040075b4 */ /* 0x0003e20008019000 */
[----:B------:R1:W-:Y:S01]  /*12d0*/  UTMALDG.4D [UR32], [UR4], desc[UR6] ;  /* 0x00000620040075b4 */ /* 0x0003e20008019000 */
[----:B------:R-:W2:Y:S02]  /*12e0*/  SYNCS.PHASECHK.TRANS64.TRYWAIT P1, [R3+URZ+0xf020], R2 ;  /* 0x00f02002030075a7 */ /* 0x000ea4000802017f */
[----:B-12---:R-:W-:Y:S05]  /*12f0*/  @!P1 BRA `(.L_x_19) ;  /* 0x0000007800a89947 */ /* 0x006fea0003800000 */
.L_x_78:
[----:B------:R-:W-:Y:S05]  /*1300*/  @P2 BRA `(.L_x_20) ;  /* 0x0000000000142947 */ /* 0x000fea0003800000 */
[----:B------:R-:W-:Y:S02]  /*1310*/  ISETP.NE.AND P1, PT, R12, RZ, PT ;  /* 0x000000ff0c00720c */ /* 0x000fe40003f25270 */
[----:B-1----:R-:W-:-:S04]  /*1320*/  MOV R2, 0x3000 ;  /* 0x0000300000027802 */ /* 0x002fc80000000f00 */
[----:B------:R2:W-:Y:S07]  /*1330*/  SYNCS.ARRIVE.TRANS64 RZ, [R3+URZ+0xf000], R2 ;  /* 0x00f0000203ff79a7 */ /* 0x0005ee000800003f */
[----:B------:R-:W-:Y:S05]  /*1340*/  @!P1 BRA `(.L_x_20) ;  /* 0x0000000000049947 */ /* 0x000fea0003800000 */
[----:B------:R-:W-:Y:S01]  /*1350*/  BPT.TRAP 0x1 ;  /* 0x000000040000795c */ /* 0x000fe20000300000 */
.L_x_20:
[----:B------:R-:W-:Y:S01]  /*1360*/  IMAD R10, R5, 0x3000, R10 ;  /* 0x00003000050a7824 */ /* 0x000fe200078e020a */
[----:B------:R-:W-:Y:S01]  /*1370*/  R2UR UR17, R3 ;  /* 0x00000000031172ca */ /* 0x000fe200000e0000 */
[----:B------:R-:W-:Y:S01]  /*1380*/  ULDC.64 UR4, c[0x0][0x198] ;  /* 0x0000660000047ab9 */ /* 0x000fe20000000a00 */
[----:B------:R-:W-:Y:S01]  /*1390*/  R2UR UR19, R8 ;  /* 0x00000000081372ca */ /* 0x000fe200000e0000 */
        /* <DEDUP_REMOVED lines=11> */
[C---:B------:R-:W-:Y:S01]  /*1450*/  ISETP.NE.AND P1, PT, R5.reuse, 0x4, PT ;  /* 0x000000040500780c */ /* 0x040fe20003f25270 */
[----:B------:R-:W-:Y:S01]  /*1460*/  USHF.L.U32 UR19, UR19, 0x6, URZ ;  /* 0x0000000613137899 */ /* 0x000fe2000800063f */
[----:B------:R-:W-:Y:S01]  /*1470*/  IADD3 R8, R8, 0x1, RZ ;  /* 0x0000000108087810 */ /* 0x000fe20007ffe0ff */
[----:B------:R-:W-:Y:S01]  /*1480*/  UIADD3 UR16, UR32, 0x3000, URZ ;  /* 0x0000300020107890 */ /* 0x000fe2000fffe03f */
[----:B-12---:R-:W-:Y:S01]  /*1490*/  SEL R3, RZ, 0x1, P1 ;  /* 0x00000001ff037807 */ /* 0x006fe20000800000 */
[----:B------:R-:W-:Y:S01]  /*14a0*/  UIADD3 UR8, UR32, 0x4000, URZ ;  /* 0x0000400020087890 */ /* 0x000fe2000fffe03f */
[----:B------:R-:W-:Y:S01]  /*14b0*/  SEL R5, R5, RZ, P1 ;  /* 0x000000ff05057207 */ /* 0x000fe20000800000 */
[----:B------:R-:W-:Y:S01]  /*14c0*/  UIADD3 UR32, UR32, 0x5000, URZ ;  /* 0x0000500020207890 */ /* 0x000fe2000fffe03f */
[----:B------:R-:W-:Y:S01]  /*14d0*/  LOP3.LUT R4, R4, R3, RZ, 0x3c, !PT ;  /* 0x0000000304047212 */ /* 0x000fe200078e3cff */
        /* <DEDUP_REMOVED lines=8> */
[----:B------:R3:W-:Y:S01]  /*1560*/  UTMALDG.4D [UR8], [UR4], desc[UR6] ;  /* 0x00000608040075b4 */ /* 0x0007e20008019000 */
[----:B------:R3:W-:Y:S02]  /*1570*/  UTMALDG.4D [UR32], [UR4], desc[UR6] ;  /* 0x00000620040075b4 */ /* 0x0007e40008019000 */
[----:B---3--:R-:W-:Y:S01]  /*1580*/  NOP ;  /* 0x0000000000007918 */ /* 0x008fe20000000000 */
.L_x_16:
[----:B------:R-:W-:-:S07]  /*1590*/  VIADD R7, R7, 0xfffffffc ;  /* 0xfffffffc07077836 */ /* 0x000fce0000000000 */
.L_x_10:
[----:B------:R-:W-:Y:S05]  /*15a0*/  BSYNC B0 ;  /* 0x0000000000007941 */ /* 0x000fea0003800000 */
.L_x_9:
[----:B-12---:R-:W1:Y:S01]  /*15b0*/  S2R R3, SR_CgaCtaId ;  /* 0x0000000000037919 */ /* 0x006e620000008800 */
[----:B------:R-:W-:Y:S02]  /*15c0*/  MOV R2, 0x400 ;  /* 0x0000040000027802 */ /* 0x000fe40000000f00 */
[----:B------:R-:W-:Y:S02]  /*15d0*/  SHF.L.U32 R57, RZ, 0x1f, RZ ;  /* 0x0000001fff397819 */ /* 0x000fe400000006ff */
[----:B-1----:R-:W-:-:S04]  /*15e0*/  LEA R2, R3, R2, 0x18 ;  /* 0x0000000203027211 */ /* 0x002fc800078ec0ff */
[----:B------:R-:W1:Y:S02]  /*15f0*/  SYNCS.PHASECHK.TRANS64.TRYWAIT P1, [R2+URZ+0xf040], R57 ;  /* 0x00f04039020075a7 */ /* 0x000e64000802017f */
[----:B-1----:R-:W-:Y:S05]  /*1600*/  @!P1 BRA `(.L_x_21) ;  /* 0x0000007400f89947 */ /* 0x002fea0003800000 */
.L_x_79:
[----:B------:R-:W2:Y:S01]  /*1610*/  SYNCS.PHASECHK.TRANS64.TRYWAIT P1, [R2+URZ+0xf000], R57 ;  /* 0x00f00039020075a7 */ /* 0x000ea2000802017f */
[----:B------:R-:W-:-:S04]  /*1620*/  SHF.R.S32.HI R3, RZ, 0x1f, R0 ;  /* 0x0000001fff037819 */ /* 0x000fc80000011400 */
[----:B------:R-:W-:-:S04]  /*1630*/  LEA.HI R3, R3, R0, RZ, 0x2 ;  /* 0x0000000003037211 */ /* 0x000fc800078f10ff */
[----:B------:R-:W-:-:S04]  /*1640*/  LOP3.LUT R3, R3, 0x7ffffffc, RZ, 0xc0, !PT ;  /* 0x7ffffffc03037812 */ /* 0x000fc800078ec0ff */
[----:B------:R-:W-:Y:S01]  /*1650*/  IADD3 R10, -R3, R0, RZ ;  /* 0x00000000030a7210 */ /* 0x000fe20007ffe1ff */
[----:B------:R-:W-:-:S03]  /*1660*/  IMAD.MOV.U32 R3, RZ, RZ, RZ ;  /* 0x000000ffff037224 */ /* 0x000fc600078e00ff */
[----:B------:R-:W-:Y:S01]  /*1670*/  SHF.L.U32 R10, R10, 0x1, RZ ;  /* 0x000000010a0a7819 */ /* 0x000fe200000006ff */
[----:B--2---:R-:W-:Y:S06]  /*1680*/  @!P1 BRA `(.L_x_22) ;  /* 0x0000007400ec9947 */ /* 0x004fec0003800000 */
.L_x_80:
[----:B------:R-:W-:Y:S05]  /*1690*/  WARPSYNC.ALL ;  /* 0x0000000000007948 */ /* 0x000fea0003800000 */
[C---:B------:R-:W-:Y:S01]  /*16a0*/  R2UR UR5, R2.reuse ;  /* 0x00000000020572ca */ /* 0x040fe200000e0000 */
[----:B------:R-:W-:Y:S01]  /*16b0*/  WARPGROUP.ARRIVE ;  /* 0x00000000000079c5 */ /* 0x000fe20000000000 */
[----:B------:R-:W-:Y:S01]  /*16c0*/  R2UR UR4, R2 ;  /* 0x00000000020472ca */ /* 0x000fe200000e0000 */
[----:B------:R-:W-:Y:S01]  /*16d0*/  UMOV UR57, 0x80000020 ;  /* 0x8000002000397882 */ /* 0x000fe20000000000 */
[----:B------:R-:W-:Y:S01]  /*16e0*/  UMOV UR31, 0x80000020 ;  /* 0x80000020001f7882 */ /* 0x000fe20000000000 */
[----:B------:R-:W-:Y:S01]  /*16f0*/  UMOV UR29, UR57 ;  /* 0x00000039001d7c82 */ /* 0x000fe20008000000 */
[----:B------:R-:W-:Y:S01]  /*1700*/  UMOV UR53, 0x80000020 ;  /* 0x8000002000357882 */ /* 0x000fe20000000000 */
[----:B------:R-:W-:Y:S01]  /*1710*/  UMOV UR55, 0x80000020 ;  /* 0x8000002000377882 */ /* 0x000fe20000000000 */
[----:B------:R-:W-:Y:S01]  /*1720*/  UMOV UR49, 0x80000020 ;  /* 0x8000002000317882 */ /* 0x000fe20000000000 */
[----:B------:R-:W-:Y:S01]  /*1730*/  UMOV UR51, 0x80000020 ;  /* 0x8000002000337882 */ /* 0x000fe20000000000 */
[----:B------:R-:W-:Y:S01]  /*1740*/  UMOV UR45, 0x80000020 ;  /* 0x80000020002d7882 */ /* 0x000fe20000000000 */
[----:B------:R-:W-:Y:S01]  /*1750*/  UMOV UR47, 0x80000020 ;  /* 0x80000020002f7882 */ /* 0x000fe20000000000 */
[----:B------:R-:W-:Y:S01]  /*1760*/  UMOV UR41, 0x80000020 ;  /* 0x8000002000297882 */ /* 0x000fe20000000000 */
[----:B------:R-:W-:Y:S01]  /*1770*/  UIADD3 UR5, UR5, 0x3000, URZ ;  /* 0x0000300005057890 */ /* 0x000fe2000fffe03f */
[C---:B------:R-:W-:Y:S01]  /*1780*/  VIADD R12, R10.reuse, 0x1 ;  /* 0x000000010a0c7836 */ /* 0x040fe20000000000 */
[----:B------:R-:W-:Y:S01]  /*1790*/  USHF.R.U32.HI UR4, URZ, 0x4, UR4 ;  /* 0x000000043f047899 */ /* 0x000fe20008011604 */
[C---:B------:R-:W-:Y:S01]  /*17a0*/  IADD3 R14, R10.reuse, 0x8, RZ ;  /* 0x000000080a0e7810 */ /* 0x040fe20007ffe0ff */
[----:B------:R-:W-:Y:S01]  /*17b0*/  USHF.R.U32.HI UR5, URZ, 0x4, UR5 ;  /* 0x000000043f057899 */ /* 0x000fe20008011605 */
[-C--:B------:R-:W-:Y:S01]  /*17c0*/  ISETP.GE.AND P2, PT, R10, R13.reuse, PT ;  /* 0x0000000d0a00720c */ /* 0x080fe20003f46270 */
[----:B------:R-:W-:Y:S01]  /*17d0*/  ULOP3.LUT UR4, UR4, 0x3fff, URZ, 0xc0, !UPT ;  /* 0x00003fff04047892 */ /* 0x000fe2000f8ec03f */
[-C--:B------:R-:W-:Y:S01]  /*17e0*/  ISETP.GE.AND P3, PT, R12, R13.reuse, PT ;  /* 0x0000000d0c00720c */ /* 0x080fe20003f66270 */
[----:B------:R-:W-:Y:S01]  /*17f0*/  ULOP3.LUT UR23, UR5, 0x3fff, URZ, 0xc0, !UPT ;  /* 0x00003fff05177892 */ /* 0x000fe2000f8ec03f */
[----:B------:R-:W-:Y:S01]  /*1800*/  IADD3 R12, R10, 0x10, RZ ;  /* 0x000000100a0c7810 */ /* 0x000fe20007ffe0ff */
[----:B------:R-:W-:Y:S01]  /*1810*/  ULOP3.LUT UR56, UR4, 0x10000, URZ, 0xfc, !UPT ;  /* 0x0001000004387892 */ /* 0x000fe2000f8efc3f */
[-C--:B------:R-:W-:Y:S01]  /*1820*/  ISETP.GE.AND P4, PT, R14, R13.reuse, PT ;  /* 0x0000000d0e00720c */ /* 0x080fe20003f86270 */
[----:B------:R-:W-:Y:S01]  /*1830*/  ULOP3.LUT UR30, UR23, 0x10000, URZ, 0xfc, !UPT ;  /* 0x00010000171e7892 */ /* 0x000fe2000f8efc3f */
[----:B------:R-:W-:Y:S01]  /*1840*/  VIADD R14, R10, 0x11 ;  /* 0x000000110a0e7836 */ /* 0x000fe20000000000 */
[----:B------:R-:W-:Y:S01]  /*1850*/  UIADD3 UR52, UR56, 0x2, URZ ;  /* 0x0000000238347890 */ /* 0x000fe2000fffe03f */
[-C--:B------:R-:W-:Y:S01]  /*1860*/  ISETP.GE.AND P6, PT, R12, R13.reuse, PT ;  /* 0x0000000d0c00720c */ /* 0x080fe20003fc6270 */
[----:B------:R-:W-:Y:S01]  /*1870*/  UIADD3 UR54, UR30, 0x2, URZ ;  /* 0x000000021e367890 */ /* 0x000fe2000fffe03f */
[C---:B------:R-:W-:Y:S01]  /*1880*/  VIADD R20, R10.reuse, 0x9 ;  /* 0x000000090a147836 */ /* 0x040fe20000000000 */
[----:B------:R-:W-:Y:S01]  /*1890*/  UMOV UR28, UR56 ;  /* 0x00000038001c7c82 */ /* 0x000fe20008000000 */
[----:B------:R-:W-:Y:S01]  /*18a0*/  UIADD3 UR48, UR56, 0x100, URZ ;  /* 0x0000010038307890 */ /* 0x000fe2000fffe03f */
[----:B------:R-:W-:Y:S01]  /*18b0*/  IADD3 R12, R10, 0x18, RZ ;  /* 0x000000180a0c7810 */ /* 0x000fe20007ffe0ff */
[----:B------:R-:W-:Y:S01]  /*18c0*/  HGMMA.64x64x16.F32.BF16 R24, gdesc[UR28], RZ, !UPT, gsb0 ;  /* 0x00e000001c1879f0 */ /* 0x000fe2000c0018ff */
[----:B------:R-:W-:Y:S01]  /*18d0*/  UIADD3 UR50, UR30, 0x100, URZ ;  /* 0x000001001e327890 */ /* 0x000fe2000fffe03f */
[-C--:B------:R-:W-:Y:S01]  /*18e0*/  ISETP.GE.AND P1, PT, R14, R13.reuse, PT ;  /* 0x0000000d0e00720c */ /* 0x080fe20003f26270 */
[----:B------:R-:W-:Y:S01]  /*18f0*/  UIADD3 UR44, UR56, 0x102, URZ ;  /* 0x00000102382c7890 */ /* 0x000fe2000fffe03f */
[----:B------:R-:W-:Y:S01]  /*1900*/  IADD3 R14, R10, 0x20, RZ ;  /* 0x000000200a0e7810 */ /* 0x000fe20007ffe0ff */
[----:B------:R-:W-:Y:S01]  /*1910*/  UIADD3 UR46, UR30, 0x102, URZ ;  /* 0x000001021e2e7890 */ /* 0x000fe2000fffe03f */
[----:B------:R-:W-:Y:S01]  /*1920*/  ISETP.GE.AND P5, PT, R20, R13, PT ;  /* 0x0000000d1400720c */ /* 0x000fe20003fa6270 */
[----:B------:R-:W-:-:S02]  /*1930*/  UIADD3 UR40, UR56, 0x200, URZ ;  /* 0x0000020038287890 */ /* 0x000fc4000fffe03f */
[----:B------:R-:W-:Y:S01]  /*1940*/  UIADD3 UR42, UR30, 0x200, URZ ;  /* 0x000002001e2a7890 */ /* 0x000fe2000fffe03f */
[----:B------:R-:W-:Y:S01]  /*1950*/  UMOV UR43, 0x80000020 ;  /* 0x80000020002b7882 */ /* 0x000fe20000000000 */
[----:B------:R-:W-:Y:S02]  /*1960*/  UIADD3 UR4, UR56, 0x202, URZ ;  /* 0x0000020238047890 */ /* 0x000fe4000fffe03f */
[----:B------:R-:W-:Y:S01]  /*1970*/  UIADD3 UR6, UR30, 0x202, URZ ;  /* 0x000002021e067890 */ /* 0x000fe2000fffe03f */
[----:B------:R-:W-:Y:S01]  /*1980*/  UMOV UR5, 0x80000020 ;  /* 0x8000002000057882 */ /* 0x000fe20000000000 */
[----:B------:R-:W-:Y:S01]  /*1990*/  UMOV UR7, 0x80000020 ;  /* 0x8000002000077882 */ /* 0x000fe20000000000 */
[----:B------:R-:W-:Y:S02]  /*19a0*/  WARPGROUP.DEPBAR.LE gsb0, 0x0 ;  /* 0x00008000000079c5 */ /* 0x000fe40000010000 */
[----:B------:R-:W-:-:S06]  /*19b0*/  WARPGROUP.ARRIVE ;  /* 0x00000000000079c5 */ /* 0x000fcc0000000000 */
[----:B------:R-:W-:Y:S03]  /*19c0*/  HGMMA.64x64x16.F32.BF16 R24, gdesc[UR52], R24, gsb0 ;  /* 0x00e00000341879f0 */ /* 0x000fe60008001818 */
        /* <DEDUP_REMOVED lines=11> */
[----:B------:R-:W-:Y:S01]  /*1a80*/  HGMMA.64x64x16.F32.BF16 R24, gdesc[UR4], R24, gsb0 ;  /* 0x00e00000041879f0 */ /* 0x000fe20008001818 */
[----:B------:R-:W-:Y:S02]  /*1a90*/  ULDC UR6, c[0x0][0x604] ;  /* 0x0001810000067ab9 */ /* 0x000fe40000000800 */
[----:B------:R-:W-:Y:S02]  /*1aa0*/  WARPGROUP.DEPBAR.LE gsb0, 0x0 ;  /* 0x00008000000079c5 */ /* 0x000fe40000010000 */
[----:B------:R-:W-:Y:S02]  /*1ab0*/  FSEL R24, R24, -INF , !P2 ;  /* 0xff80000018187808 */ /* 0x000fe40005000000 */
[----:B------:R-:W-:Y:S02]  /*1ac0*/  FSEL R25, R25, -INF , !P3 ;  /* 0xff80000019197808 */ /* 0x000fe40005800000 */
[----:B------:R-:W-:Y:S02]  /*1ad0*/  FSEL R26, R26, -INF , !P2 ;  /* 0xff8000001a1a7808 */ /* 0x000fe40005000000 */
[----:B------:R-:W-:Y:S01]  /*1ae0*/  ISETP.GE.AND P2, PT, R12, R13, PT ;  /* 0x0000000d0c00720c */ /* 0x000fe20003f46270 */
[----:B------:R-:W-:Y:S01]  /*1af0*/  VIADD R12, R10, 0x19 ;  /* 0x000000190a0c7836 */ /* 0x000fe20000000000 */
[----:B------:R-:W-:-:S02]  /*1b00*/  FSEL R28, R28, -INF , !P4 ;  /* 0xff8000001c1c7808 */ /* 0x000fc40006000000 */
[----:B------:R-:W-:Y:S02]  /*1b10*/  FMNMX R11, R24, R25, !PT ;  /* 0x00000019180b7209 */ /* 0x000fe40007800000 */
[----:B------:R-:W-:Y:S02]  /*1b20*/  FSEL R30, R30, -INF , !P4 ;  /* 0xff8000001e1e7808 */ /* 0x000fe40006000000 */
[----:B------:R-:W-:Y:S02]  /*1b30*/  ISETP.GE.AND P4, PT, R14, R13, PT ;  /* 0x0000000d0e00720c */ /* 0x000fe40003f86270 */
[----:B------:R-:W-:Y:S02]  /*1b40*/  FSEL R27, R27, -INF , !P3 ;  /* 0xff8000001b1b7808 */ /* 0x000fe40005800000 */
[----:B------:R-:W-:Y:S02]  /*1b50*/  FSEL R29, R29, -INF , !P5 ;  /* 0xff8000001d1d7808 */ /* 0x000fe40006800000 */
[----:B------:R-:W-:-:S02]  /*1b60*/  FMNMX R14, R28, R11, !PT ;  /* 0x0000000b1c0e7209 */ /* 0x000fc40007800000 */
[-C--:B------:R-:W-:Y:S01]  /*1b70*/  ISETP.GE.AND P3, PT, R12, R13.reuse, PT ;  /* 0x0000000d0c00720c */ /* 0x080fe20003f66270 */
[----:B------:R-:W-:Y:S01]  /*1b80*/  VIADD R12, R10, 0x21 ;  /* 0x000000210a0c7836 */ /* 0x000fe20000000000 */
[----:B------:R-:W-:Y:S02]  /*1b90*/  FSEL R32, R32, -INF , !P6 ;  /* 0xff80000020207808 */ /* 0x000fe40007000000 */
[----:B------:R-:W-:Y:S02]  /*1ba0*/  FMNMX R11, R29, R14, !PT ;  /* 0x0000000e1d0b7209 */ /* 0x000fe40007800000 */
[----:B------:R-:W-:Y:S02]  /*1bb0*/  FSEL R31, R31, -INF , !P5 ;  /* 0xff8000001f1f7808 */ /* 0x000fe40006800000 */
[----:B------:R-:W-:Y:S02]  /*1bc0*/  ISETP.GE.AND P5, PT, R12, R13, PT ;  /* 0x0000000d0c00720c */ /* 0x000fe40003fa6270 */
[----:B------:R-:W-:-:S02]  /*1bd0*/  IADD3 R12, R10, 0x28, RZ ;  /* 0x000000280a0c7810 */ /* 0x000fc40007ffe0ff */
[----:B------:R-:W-:Y:S02]  /*1be0*/  FSEL R33, R33, -INF , !P1 ;  /* 0xff80000021217808 */ /* 0x000fe40004800000 */
[----:B------:R-:W-:Y:S02]  /*1bf0*/  FMNMX R14, R32, R11, !PT ;  /* 0x0000000b200e7209 */ /* 0x000fe40007800000 */
[----:B------:R-:W-:Y:S02]  /*1c00*/  FSEL R34, R34, -INF , !P6 ;  /* 0xff80000022227808 */ /* 0x000fe40007000000 */
[----:B------:R-:W-:Y:S01]  /*1c10*/  ISETP.GE.AND P6, PT, R12, R13, PT ;  /* 0x0000000d0c00720c */ /* 0x000fe20003fc6270 */
[----:B------:R-:W-:Y:S01]  /*1c20*/  VIADD R12, R10, 0x29 ;  /* 0x000000290a0c7836 */ /* 0x000fe20000000000 */
[----:B------:R-:W-:Y:S02]  /*1c30*/  FSEL R36, R36, -INF , !P2 ;  /* 0xff80000024247808 */ /* 0x000fe40005000000 */
[----:B------:R-:W-:-:S02]  /*1c40*/  FMNMX R11, R33, R14, !PT ;  /* 0x0000000e210b7209 */ /* 0x000fc40007800000 */
[----:B------:R-:W-:Y:S02]  /*1c50*/  FSEL R37, R37, -INF , !P3 ;  /* 0xff80000025257808 */ /* 0x000fe40005800000 */
[----:B------:R-:W-:Y:S02]  /*1c60*/  FMNMX R14, R36, R11, !PT ;  /* 0x0000000b240e7209 */ /* 0x000fe40007800000 */
[----:B------:R-:W-:Y:S02]  /*1c70*/  FSEL R35, R35, -INF , !P1 ;  /* 0xff80000023237808 */ /* 0x000fe40004800000 */
[----:B------:R-:W-:Y:S02]  /*1c80*/  ISETP.GE.AND P1, PT, R12, R13, PT ;  /* 0x0000000d0c00720c */ /* 0x000fe40003f26270 */
[----:B------:R-:W-:Y:S02]  /*1c90*/  IADD3 R12, R10, 0x30, RZ ;  /* 0x000000300a0c7810 */ /* 0x000fe40007ffe0ff */
[----:B------:R-:W-:-:S02]  /*1ca0*/  FSEL R40, R40, -INF , !P4 ;  /* 0xff80000028287808 */ /* 0x000fc40006000000 */
[----:B------:R-:W-:Y:S02]  /*1cb0*/  FMNMX R15, R37, R14, !PT ;  /* 0x0000000e250f7209 */ /* 0x000fe40007800000 */
[----:B------:R-:W-:Y:S02]  /*1cc0*/  FMNMX R11, R26, R27, !PT ;  /* 0x0000001b1a0b7209 */ /* 0x000fe40007800000 */
[----:B------:R-:W-:Y:S02]  /*1cd0*/  FSEL R38, R38, -INF , !P2 ;  /* 0xff80000026267808 */ /* 0x000fe40005000000 */
[----:B------:R-:W-:Y:S01]  /*1ce0*/  ISETP.GE.AND P2, PT, R12, R13, PT ;  /* 0x0000000d0c00720c */ /* 0x000fe20003f46270 */
[----:B------:R-:W-:Y:S01]  /*1cf0*/  VIADD R12, R10, 0x31 ;  /* 0x000000310a0c7836 */ /* 0x000fe20000000000 */
[----:B------:R-:W-:Y:S02]  /*1d00*/  FSEL R41, R41, -INF , !P5 ;  /* 0xff80000029297808 */ /* 0x000fe40006800000 */
[----:B------:R-:W-:-:S02]  /*1d10*/  FMNMX R20, R40, R15, !PT ;  /* 0x0000000f28147209 */ /* 0x000fc40007800000 */
[----:B------:R-:W-:Y:S02]  /*1d20*/  FMNMX R14, R30, R11, !PT ;  /* 0x0000000b1e0e7209 */ /* 0x000fe40007800000 */
[----:B------:R-:W-:Y:S02]  /*1d30*/  FSEL R39, R39, -INF , !P3 ;  /* 0xff80000027277808 */ /* 0x000fe40005800000 */
[----:B------:R-:W-:Y:S02]  /*1d40*/  FSEL R44, R44, -INF , !P6 ;  /* 0xff8000002c2c7808 */ /* 0x000fe40007000000 */
[----:B------:R-:W-:Y:S02]  /*1d50*/  FMNMX R15, R41, R20, !PT ;  /* 0x00000014290f7209 */ /* 0x000fe40007800000 */
[----:B------:R-:W-:Y:S02]  /*1d60*/  ISETP.GE.AND P3, PT, R12, R13, PT ;  /* 0x0000000d0c00720c */ /* 0x000fe40003f66270 */
[----:B------:R-:W-:-:S02]  /*1d70*/  FMNMX R11, R31, R14, !PT ;  /* 0x0000000e1f0b7209 */ /* 0x000fc40007800000 */
[----:B------:R-:W-:Y:S02]  /*1d80*/  IADD3 R12, R10, 0x38, RZ ;  /* 0x000000380a0c7810 */ /* 0x000fe40007ffe0ff */
[----:B------:R-:W-:Y:S02]  /*1d90*/  FSEL R45, R45, -INF , !P1 ;  /* 0xff8000002d2d7808 */ /* 0x000fe40004800000 */
[----:B------:R-:W-:Y:S02]  /*1da0*/  FMNMX R20, R44, R15, !PT ;  /* 0x0000000f2c147209 */ /* 0x000fe40007800000 */
[----:B------:R-:W-:Y:S02]  /*1db0*/  FSEL R42, R42, -INF , !P4 ;  /* 0xff8000002a2a7808 */ /* 0x000fe40006000000 */
[----:B------:R-:W-:Y:S02]  /*1dc0*/  FMNMX R14, R34, R11, !PT ;  /* 0x0000000b220e7209 */ /* 0x000fe40007800000 */
[----:B------:R-:W-:Y:S01]  /*1dd0*/  ISETP.GE.AND P4, PT, R12, R13, PT ;  /* 0x0000000d0c00720c */ /* 0x000fe20003f86270 */
[----:B------:R-:W-:Y:S01]  /*1de0*/  VIADD R12, R10, 0x39 ;  /* 0x000000390a0c7836 */ /* 0x000fe20000000000 */
[----:B------:R-:W-:-:S02]  /*1df0*/  FSEL R21, R48, -INF , !P2 ;  /* 0xff80000030157808 */ /* 0x000fc40005000000 */
[----:B------:R-:W-:Y:S02]  /*1e00*/  FMNMX R20, R45, R20, !PT ;  /* 0x000000142d147209 */ /* 0x000fe40007800000 */
[----:B------:R-:W-:Y:S02]  /*1e10*/  FMNMX R11, R35, R14, !PT ;  /* 0x0000000e230b7209 */ /* 0x000fe40007800000 */
[----:B------:R-:W-:Y:S02]  /*1e20*/  FSEL R43, R43, -INF , !P5 ;  /* 0xff8000002b2b7808 */ /* 0x000fe40006800000 */
[----:B------:R-:W-:Y:S02]  /*1e30*/  FSEL R23, R49, -INF , !P3 ;  /* 0xff80000031177808 */ /* 0x000fe40005800000 */
[----:B------:R-:W-:Y:S02]  /*1e40*/  FMNMX R20, R21, R20, !PT ;  /* 0x0000001415147209 */ /* 0x000fe40007800000 */
[----:B------:R-:W-:-:S02]  /*1e50*/  ISETP.GE.AND P5, PT, R12, R13, PT ;  /* 0x0000000d0c00720c */ /* 0x000fc40003fa6270 */
[----:B------:R-:W-:Y:S02]  /*1e60*/  FMNMX R12, R38, R11, !PT ;  /* 0x0000000b260c7209 */ /* 0x000fe40007800000 */
[----:B------:R-:W-:Y:S02]  /*1e70*/  FSEL R52, R52, -INF , !P4 ;  /* 0xff80000034347808 */ /* 0x000fe40006000000 */
[----:B------:R-:W-:Y:S02]  /*1e80*/  FMNMX R15, R23, R20, !PT ;  /* 0x00000014170f7209 */ /* 0x000fe40007800000 */
[----:B------:R-:W-:Y:S02]  /*1e90*/  FMNMX R11, R39, R12, !PT ;  /* 0x0000000c270b7209 */ /* 0x000fe40007800000 */
[----:B------:R-:W-:Y:S02]  /*1ea0*/  FSEL R53, R53, -INF , !P5 ;  /* 0xff80000035357808 */ /* 0x000fe40006800000 */
[----:B------:R-:W-:-:S02]  /*1eb0*/  FMNMX R14, R52, R15, !PT ;  /* 0x0000000f340e7209 */ /* 0x000fc40007800000 */
[----:B------:R-:W-:Y:S02]  /*1ec0*/  FMNMX R12, R42, R11, !PT ;  /* 0x0000000b2a0c7209 */ /* 0x000fe40007800000 */
[----:B------:R-:W-:Y:S02]  /*1ed0*/  FMNMX R14, R53, R14, !PT ;  /* 0x0000000e350e7209 */ /* 0x000fe40007800000 */
[----:B------:R-:W-:Y:S02]  /*1ee0*/  FSEL R46, R46, -INF , !P6 ;  /* 0xff8000002e2e7808 */ /* 0x000fe40007000000 */
[----:B------:R-:W-:Y:S01]  /*1ef0*/  FMNMX R11, R43, R12, !PT ;  /* 0x0000000c2b0b7209 */ /* 0x000fe20007800000 */
[----:B------:R-:W3:Y:S01]  /*1f00*/  SHFL.BFLY PT, R15, R14, 0x1, 0x1f ;  /* 0x0c201f000e0f7f89 */ /* 0x000ee200000e0000 */
[----:B------:R-:W-:Y:S02]  /*1f10*/  FSEL R47, R47, -INF , !P1 ;  /* 0xff8000002f2f7808 */ /* 0x000fe40004800000 */
[----:B------:R-:W-:-:S02]  /*1f20*/  FMNMX R12, R46, R11, !PT ;  /* 0x0000000b2e0c7209 */ /* 0x000fc40007800000 */
[----:B------:R-:W-:Y:S02]  /*1f30*/  FSEL R50, R50, -INF , !P2 ;  /* 0xff80000032327808 */ /* 0x000fe40005000000 */
[----:B------:R-:W-:Y:S02]  /*1f40*/  FMNMX R11, R47, R12, !PT ;  /* 0x0000000c2f0b7209 */ /* 0x000fe40007800000 */
[----:B------:R-:W-:Y:S02]  /*1f50*/  FSEL R51, R51, -INF , !P3 ;  /* 0xff80000033337808 */ /* 0x000fe40005800000 */
[----:B------:R-:W-:Y:S02]  /*1f60*/  FMNMX R12, R50, R11, !PT ;  /* 0x0000000b320c7209 */ /* 0x000fe40007800000 */
[----:B------:R-:W-:Y:S02]  /*1f70*/  FSEL R54, R54, -INF , !P4 ;  /* 0xff80000036367808 */ /* 0x000fe40006000000 */
[----:B------:R-:W-:-:S02]  /*1f80*/  FMNMX R11, R51, R12, !PT ;  /* 0x0000000c330b7209 */ /* 0x000fc40007800000 */
[----:B------:R-:W-:Y:S02]  /*1f90*/  FSEL R55, R55, -INF , !P5 ;  /* 0xff80000037377808 */ /* 0x000fe40006800000 */
[----:B------:R-:W-:-:S04]  /*1fa0*/  FMNMX R12, R54, R11, !PT ;  /* 0x0000000b360c7209 */ /* 0x000fc80007800000 */
[----:B------:R-:W-:Y:S02]  /*1fb0*/  FMNMX R12, R55, R12, !PT ;  /* 0x0000000c370c7209 */ /* 0x000fe40007800000 */
[----:B---3--:R-:W-:-:S03]  /*1fc0*/  FMNMX R15, R14, R15, !PT ;  /* 0x0000000f0e0f7209 */ /* 0x008fc60007800000 */
[----:B------:R-:W3:Y:S04]  /*1fd0*/  SHFL.BFLY PT, R11, R12, 0x1, 0x1f ;  /* 0x0c201f000c0b7f89 */ /* 0x000ee800000e0000 */
[----:B------:R-:W4:Y:S01]  /*1fe0*/  SHFL.BFLY PT, R14, R15, 0x2, 0x1f ;  /* 0x0c401f000f0e7f89 */ /* 0x000f2200000e0000 */
[----:B---3--:R-:W-:Y:S02]  /*1ff0*/  FMNMX R11, R12, R11, !PT ;  /* 0x0000000b0c0b7209 */ /* 0x008fe40007800000 */
[----:B----4-:R-:W-:-:S03]  /*2000*/  FMNMX R17, R15, R14, !PT ;  /* 0x0000000e0f117209 */ /* 0x010fc60007800000 */
[----:B------:R-:W3:Y:S01]  /*2010*/  SHFL.BFLY PT, R14, R11, 0x2, 0x1f ;  /* 0x0c401f000b0e7f89 */ /* 0x000ee200000e0000 */
[----:B------:R-:W-:-:S04]  /*2020*/  FSETP.NEU.AND P1, PT, R17, -INF , PT ;  /* 0xff8000001100780b */ /* 0x000fc80003f2d000 */
[----:B------:R-:W-:-:S05]  /*2030*/  FSEL R19, R17, RZ, P1 ;  /* 0x000000ff11137208 */ /* 0x000fca0000800000 */
[----:B------:R-:W-:-:S04]  /*2040*/  FMUL R80, R19, UR6 ;  /* 0x0000000613507c20 */ /* 0x000fc80008400000 */
[--C-:B------:R-:W-:Y:S01]  /*2050*/  FFMA R24, R24, UR6, -R80.reuse ;  /* 0x0000000618187c23 */ /* 0x100fe20008000850 */
[--C-:B------:R-:W-:Y:S01]  /*2060*/  FFMA R25, R25, UR6, -R80.reuse ;  /* 0x0000000619197c23 */ /* 0x100fe20008000850 */
[--C-:B------:R-:W-:Y:S01]  /*2070*/  FFMA R15, R28, UR6, -R80.reuse ;  /* 0x000000061c0f7c23 */ /* 0x100fe20008000850 */
[--C-:B------:R-:W-:Y:S01]  /*2080*/  FFMA R20, R29, UR6, -R80.reuse ;  /* 0x000000061d147c23 */ /* 0x100fe20008000850 */
[--C-:B------:R-:W-:Y:S01]  /*2090*/  FFMA R86, R32, UR6, -R80.reuse ;  /* 0x0000000620567c23 */ /* 0x100fe20008000850 */
[----:B------:R-:W-:Y:S01]  /*20a0*/  FSETP.GEU.AND P4, PT, R24, -126, PT ;  /* 0xc2fc00001800780b */ /* 0x000fe20003f8e000 */
[--C-:B------:R-:W-:Y:S01]  /*20b0*/  FFMA R85, R33, UR6, -R80.reuse ;  /* 0x0000000621557c23 */ /* 0x100fe20008000850 */
[----:B------:R-:W-:Y:S01]  /*20c0*/  FSETP.GEU.AND P5, PT, R25, -126, PT ;  /* 0xc2fc00001900780b */ /* 0x000fe20003fae000 */
[--C-:B------:R-:W-:Y:S01]  /*20d0*/  FFMA R87, R36, UR6, -R80.reuse ;  /* 0x0000000624577c23 */ /* 0x100fe20008000850 */
[----:B---3--:R-:W-:Y:S01]  /*20e0*/  FMNMX R14, R11, R14, !PT ;  /* 0x0000000e0b0e7209 */ /* 0x008fe20007800000 */
[--C-:B------:R-:W-:Y:S01]  /*20f0*/  FFMA R88, R37, UR6, -R80.reuse ;  /* 0x0000000625587c23 */ /* 0x100fe20008000850 */
[----:B------:R-:W-:Y:S01]  /*2100*/  FSETP.GEU.AND P6, PT, R15, -126, PT ;  /* 0xc2fc00000f00780b */ /* 0x000fe20003fce000 */
[--C-:B------:R-:W-:Y:S01]  /*2110*/  FFMA R76, R40, UR6, -R80.reuse ;  /* 0x00000006284c7c23 */ /* 0x100fe20008000850 */
[----:B------:R-:W-:Y:S01]  /*2120*/  FSETP.NEU.AND P1, PT, R14, -INF , PT ;  /* 0xff8000000e00780b */ /* 0x000fe20003f2d000 */
[--C-:B------:R-:W-:Y:S01]  /*2130*/  FFMA R77, R41, UR6, -R80.reuse ;  /* 0x00000006294d7c23 */ /* 0x100fe20008000850 */
[--C-:B------:R-:W-:Y:S01]  /*2140*/  FFMA R79, R44, UR6, -R80.reuse ;  /* 0x000000062c4f7c23 */ /* 0x100fe20008000850 */
[--C-:B------:R-:W-:Y:S01]  /*2150*/  FFMA R81, R45, UR6, -R80.reuse ;  /* 0x000000062d517c23 */ /* 0x100fe20008000850 */
[----:B------:R-:W-:Y:S01]  /*2160*/  FSEL R11, R14, RZ, P1 ;  /* 0x000000ff0e0b7208 */ /* 0x000fe20000800000 */
[----:B------:R-:W-:Y:S01]  /*2170*/  @!P4 FMUL R24, R24, 0.5 ;  /* 0x3f0000001818c820 */ /* 0x000fe20000400000 */
[----:B------:R-:W-:Y:S01]  /*2180*/  FSETP.GEU.AND P1, PT, R20, -126, PT ;  /* 0xc2fc00001400780b */ /* 0x000fe20003f2e000 */
[----:B------:R-:W-:Y:S01]  /*2190*/  @!P5 FMUL R25, R25, 0.5 ;  /* 0x3f0000001919d820 */ /* 0x000fe20000400000 */
[--C-:B------:R-:W-:Y:S01]  /*21a0*/  FFMA R21, R21, UR6, -R80.reuse ;  /* 0x0000000615157c23 */ /* 0x100fe20008000850 */
[----:B------:R-:W-:Y:S01]  /*21b0*/  FMUL R91, R11, UR6 ;  /* 0x000000060b5b7c20 */ /* 0x000fe20008400000 */
[----:B------:R3:W4:Y:S01]  /*21c0*/  MUFU.EX2 R12, R24 ;  /* 0x00000018000c7308 */ /* 0x0007220000000800 */
[----:B------:R-:W-:Y:S01]  /*21d0*/  @!P6 FMUL R15, R15, 0.5 ;  /* 0x3f0000000f0fe820 */ /* 0x000fe20000400000 */
[--C-:B------:R-:W-:Y:S01]  /*21e0*/  FFMA R23, R23, UR6, -R80.reuse ;  /* 0x0000000617177c23 */ /* 0x100fe20008000850 */
[--C-:B------:R-:W-:Y:S01]  /*21f0*/  FFMA R22, R26, UR6, -R91.reuse ;  /* 0x000000061a167c23 */ /* 0x100fe2000800085b */
[--C-:B------:R-:W-:Y:S01]  /*2200*/  FFMA R19, R27, UR6, -R91.reuse ;  /* 0x000000061b137c23 */ /* 0x100fe2000800085b */
[--C-:B------:R-:W-:Y:S01]  /*2210*/  FFMA R30, R30, UR6, -R91.reuse ;  /* 0x000000061e1e7c23 */ /* 0x100fe2000800085b */
[--C-:B------:R-:W-:Y:S01]  /*2220*/  FFMA R31, R31, UR6, -R91.reuse ;  /* 0x000000061f1f7c23 */ /* 0x100fe2000800085b */
[--C-:B------:R-:W-:Y:S01]  /*2230*/  FFMA R78, R52, UR6, -R80.reuse ;  /* 0x00000006344e7c23 */ /* 0x100fe20008000850 */
[----:B------:R-:W5:Y:S01]  /*2240*/  MUFU.EX2 R11, R25 ;  /* 0x00000019000b7308 */ /* 0x000f620000000800 */
[----:B---3--:R-:W-:Y:S01]  /*2250*/  P2R R24, PR, RZ, 0x40 ;  /* 0x00000040ff187803 */ /* 0x008fe20000000000 */
[----:B------:R-:W3:Y:S01]  /*2260*/  SYNCS.PHASECHK.TRANS64.TRYWAIT P6, [R2+URZ+0xf008], R57 ;  /* 0x00f00839020075a7 */ /* 0x000ee200080c017f */
[----:B------:R-:W-:Y:S01]  /*2270*/  FSETP.GEU.AND P2, PT, R22, -126, PT ;  /* 0xc2fc00001600780b */ /* 0x000fe20003f4e000 */
[----:B------:R-:W-:Y:S01]  /*2280*/  @!P1 FMUL R20, R20, 0.5 ;  /* 0x3f00000014149820 */ /* 0x000fe20000400000 */
[----:B------:R-:W-:Y:S01]  /*2290*/  FSETP.GEU.AND P3, PT, R19, -126, PT ;  /* 0xc2fc00001300780b */ /* 0x000fe20003f6e000 */
[--C-:B------:R-:W-:Y:S01]  /*22a0*/  FFMA R94, R34, UR6, -R91.reuse ;  /* 0x00000006225e7c23 */ /* 0x100fe2000800085b */
[--C-:B------:R-:W-:Y:S01]  /*22b0*/  FFMA R98, R35, UR6, -R91.reuse ;  /* 0x0000000623627c23 */ /* 0x100fe2000800085b */
[----:B------:R-:W1:Y:S01]  /*22c0*/  MUFU.EX2 R15, R15 ;  /* 0x0000000f000f7308 */ /* 0x000e620000000800 */
[----:B----4-:R-:W-:Y:S01]  /*22d0*/  @!P4 FMUL R12, R12, R12 ;  /* 0x0000000c0c0cc220 */ /* 0x010fe20000400000 */
[----:B------:R-:W-:Y:S01]  /*22e0*/  FSETP.GEU.AND P4, PT, R30, -126, PT ;  /* 0xc2fc00001e00780b */ /* 0x000fe20003f8e000 */
[--C-:B------:R-:W-:Y:S01]  /*22f0*/  FFMA R101, R38, UR6, -R91.reuse ;  /* 0x0000000626657c23 */ /* 0x100fe2000800085b */
[--C-:B------:R-:W-:Y:S01]  /*2300*/  FFMA R102, R39, UR6, -R91.reuse ;  /* 0x0000000627667c23 */ /* 0x100fe2000800085b */
[--C-:B------:R-:W-:Y:S01]  /*2310*/  FFMA R92, R42, UR6, -R91.reuse ;  /* 0x000000062a5c7c23 */ /* 0x100fe2000800085b */
[--C-:B------:R-:W-:Y:S01]  /*2320*/  FFMA R93, R43, UR6, -R91.reuse ;  /* 0x000000062b5d7c23 */ /* 0x100fe2000800085b */
[--C-:B------:R-:W-:Y:S01]  /*2330*/  FFMA R100, R46, UR6, -R91.reuse ;  /* 0x000000062e647c23 */ /* 0x100fe2000800085b */
[----:B------:R-:W-:Y:S01]  /*2340*/  @!P2 FMUL R22, R22, 0.5 ;  /* 0x3f0000001616a820 */ /* 0x000fe20000400000 */
[----:B-----5:R-:W-:Y:S01]  /*2350*/  @!P5 FMUL R11, R11, R11 ;  /* 0x0000000b0b0bd220 */ /* 0x020fe20000400000 */
[----:B------:R-:W-:Y:S01]  /*2360*/  FSETP.GEU.AND P5, PT, R31, -126, PT ;  /* 0xc2fc00001f00780b */ /* 0x000fe20003fae000 */
[----:B------:R-:W-:Y:S01]  /*2370*/  @!P3 FMUL R19, R19, 0.5 ;  /* 0x3f0000001313b820 */ /* 0x000fe20000400000 */
[----:B------:R-:W4:Y:S01]  /*2380*/  MUFU.EX2 R20, R20 ;  /* 0x0000001400147308 */ /* 0x000f220000000800 */
[--C-:B------:R-:W-:Y:S01]  /*2390*/  FFMA R99, R47, UR6, -R91.reuse ;  /* 0x000000062f637c23 */ /* 0x100fe2000800085b */
[--C-:B------:R-:W-:Y:S01]  /*23a0*/  FFMA R84, R50, UR6, -R91.reuse ;  /* 0x0000000632547c23 */ /* 0x100fe2000800085b */
[----:B------:R-:W-:Y:S01]  /*23b0*/  @!P4 FMUL R30, R30, 0.5 ;  /* 0x3f0000001e1ec820 */ /* 0x000fe20000400000 */
[--C-:B------:R-:W-:Y:S01]  /*23c0*/  FFMA R89, R51, UR6, -R91.reuse ;  /* 0x0000000633597c23 */ /* 0x100fe2000800085b */
[--C-:B------:R-:W-:Y:S01]  /*23d0*/  FFMA R90, R54, UR6, -R91.reuse ;  /* 0x00000006365a7c23 */ /* 0x100fe2000800085b */
[----:B------:R-:W-:Y:S01]  /*23e0*/  FFMA R80, R53, UR6, -R80 ;  /* 0x0000000635507c23 */ /* 0x000fe20008000850 */
[----:B------:R-:W-:Y:S01]  /*23f0*/  FFMA R91, R55, UR6, -R91 ;  /* 0x00000006375b7c23 */ /* 0x000fe2000800085b */
[----:B------:R-:W1:Y:S03]  /*2400*/  MUFU.EX2 R22, R22 ;  /* 0x0000001600167308 */ /* 0x000e660000000800 */
[----:B------:R-:W-:-:S05]  /*2410*/  @!P5 FMUL R31, R31, 0.5 ;  /* 0x3f0000001f1fd820 */ /* 0x000fca0000400000 */
[----:B------:R-:W1:Y:S08]  /*2420*/  MUFU.EX2 R19, R19 ;  /* 0x0000001300137308 */ /* 0x000e700000000800 */
[----:B------:R1:W1:Y:S08]  /*2430*/  MUFU.EX2 R82, R30 ;  /* 0x0000001e00527308 */ /* 0x0002700000000800 */
[----:B------:R1:W1:Y:S01]  /*2440*/  MUFU.EX2 R83, R31 ;  /* 0x0000001f00537308 */ /* 0x0002620000000800 */
[----:B---34-:R-:W-:Y:S05]  /*2450*/  @!P6 BRA `(.L_x_23) ;  /* 0x00000068008ce947 */ /* 0x018fea0003800000 */
.L_x_81:
[----:B------:R-:W-:Y:S01]  /*2460*/  ISETP.NE.AND P6, PT, R24, RZ, PT ;  /* 0x000000ff1800720c */ /* 0x000fe20003fc5270 */
[----:B------:R-:W-:Y:S01]  /*2470*/  @!P1 FMUL R20, R20, R20 ;  /* 0x0000001414149220 */ /* 0x000fe20000400000 */
[----:B-1----:R-:W-:Y:S01]  /*2480*/  @!P2 FMUL R22, R22, R22 ;  /* 0x000000161616a220 */ /* 0x002fe20000400000 */
[----:B------:R-:W-:Y:S01]  /*2490*/  @!P3 FMUL R19, R19, R19 ;  /* 0x000000131313b220 */ /* 0x000fe20000400000 */
[----:B------:R-:W-:Y:S01]  /*24a0*/  @!P4 FMUL R82, R82, R82 ;  /* 0x000000525252c220 */ /* 0x000fe20000400000 */
[----:B------:R-:W-:Y:S01]  /*24b0*/  @!P5 FMUL R83, R83, R83 ;  /* 0x000000535353d220 */ /* 0x000fe20000400000 */
[----:B------:R-:W-:Y:S01]  /*24c0*/  ULOP3.LUT UR23, UR23, 0x1000000, URZ, 0xfc, !UPT ;  /* 0x0100000017177892 */ /* 0x000fe2000f8efc3f */
[----:B------:R-:W-:Y:S01]  /*24d0*/  F2FP.BF16.F32.PACK_AB R72, R11, R12 ;  /* 0x0000000c0b48723e */ /* 0x000fe200000010ff */
[----:B------:R-:W-:Y:S01]  /*24e0*/  UMOV UR7, 0x80000020 ;  /* 0x8000002000077882 */ /* 0x000fe20000000000 */
[----:B------:R-:W-:Y:S01]  /*24f0*/  F2FP.BF16.F32.PACK_AB R73, R19, R22 ;  /* 0x000000161349723e */ /* 0x000fe200000010ff */
[----:B------:R-:W-:Y:S01]  /*2500*/  UIADD3 UR6, UR23, 0x300, URZ ;  /* 0x0000030017067890 */ /* 0x000fe2000fffe03f */
[----:B------:R-:W-:Y:S01]  /*2510*/  F2FP.BF16.F32.PACK_AB R75, R83, R82 ;  /* 0x00000052534b723e */ /* 0x000fe200000010ff */
[----:B------:R-:W-:Y:S01]  /*2520*/  ULDC UR14, c[0x0][0x604] ;  /* 0x00018100000e7ab9 */ /* 0x000fe20000000800 */
[----:B------:R-:W-:Y:S01]  /*2530*/  @!P6 FMUL R15, R15, R15 ;  /* 0x0000000f0f0fe220 */ /* 0x000fe20000400000 */
[----:B------:R-:W-:Y:S01]  /*2540*/  FSETP.GEU.AND P6, PT, R86, -126, PT ;  /* 0xc2fc00005600780b */ /* 0x000fe20003fce000 */
[----:B------:R-:W-:Y:S01]  /*2550*/  ULDC UR15, c[0x0][0x28c] ;  /* 0x0000a300000f7ab9 */ /* 0x000fe20000000800 */
[----:B------:R-:W-:Y:S01]  /*2560*/  FSETP.GEU.AND P5, PT, R85, -126, PT ;  /* 0xc2fc00005500780b */ /* 0x000fe20003fae000 */
[----:B------:R-:W-:Y:S01]  /*2570*/  VIADD R10, R10, 0x40 ;  /* 0x000000400a0a7836 */ /* 0x000fe20000000000 */
[----:B------:R-:W-:-:S02]  /*2580*/  F2FP.BF16.F32.PACK_AB R74, R20, R15 ;  /* 0x0000000f144a723e */ /* 0x000fc400000010ff */
[----:B------:R-:W-:Y:S02]  /*2590*/  FSETP.GEU.AND P2, PT, R87, -126, PT ;  /* 0xc2fc00005700780b */ /* 0x000fe40003f4e000 */
[----:B--23--:R-:W-:Y:S01]  /*25a0*/  WARPGROUP.ARRIVE ;  /* 0x00000000000079c5 */ /* 0x00cfe20000000000 */
[----:B------:R-:W-:Y:S02]  /*25b0*/  FSETP.GEU.AND P1, PT, R88, -126, PT ;  /* 0xc2fc00005800780b */ /* 0x000fe40003f2e000 */
[----:B------:R-:W-:Y:S02]  /*25c0*/  FSETP.GEU.AND P4, PT, R94, -126, PT ;  /* 0xc2fc00005e00780b */ /* 0x000fe40003f8e000 */
[----:B------:R-:W-:Y:S01]  /*25d0*/  @!P6 FMUL R86, R86, 0.5 ;  /* 0x3f0000005656e820 */ /* 0x000fe20000400000 */
[----:B------:R-:W-:Y:S01]  /*25e0*/  HGMMA.64x96x16.F32.BF16 R24, R72, gdesc[UR4].tnspB, RZ, !UPT, gsb0 ;  /* 0x4160000448187df0 */ /* 0x000fe2000c0018ff */
[----:B------:R-:W-:Y:S01]  /*25f0*/  @!P5 FMUL R85, R85, 0.5 ;  /* 0x3f0000005555d820 */ /* 0x000fe20000400000 */
[----:B------:R-:W-:Y:S01]  /*2600*/  FSETP.GEU.AND P3, PT, R98, -126, PT ;  /* 0xc2fc00006200780b */ /* 0x000fe20003f6e000 */
[----:B------:R-:W-:Y:S01]  /*2610*/  UIADD3 UR6, UR23, 0x340, URZ ;  /* 0x0000034017067890 */ /* 0x000fe2000fffe03f */
[----:B------:R-:W-:Y:S01]  /*2620*/  LEA.HI.SX32 R18, R18, 0xffffffff, 0x1a ;  /* 0xffffffff12127811 */ /* 0x000fe200078fd2ff */
[----:B------:R-:W1:Y:S01]  /*2630*/  MUFU.EX2 R86, R86 ;  /* 0x0000005600567308 */ /* 0x000e620000000800 */
[----:B------:R-:W-:Y:S01]  /*2640*/  @!P2 FMUL R87, R87, 0.5 ;  /* 0x3f0000005757a820 */ /* 0x000fe20000400000 */
[----:B------:R-:W-:Y:S01]  /*2650*/  UMOV UR7, 0x80000020 ;  /* 0x8000002000077882 */ /* 0x000fe20000000000 */
[----:B------:R-:W-:-:S02]  /*2660*/  @!P1 FMUL R88, R88, 0.5 ;  /* 0x3f00000058589820 */ /* 0x000fc40000400000 */
[----:B------:R-:W-:-:S03]  /*2670*/  @!P4 FMUL R94, R94, 0.5 ;  /* 0x3f0000005e5ec820 */ /* 0x000fc60000400000 */
[----:B------:R-:W2:Y:S02]  /*2680*/  MUFU.EX2 R85, R85 ;  /* 0x0000005500557308 */ /* 0x000ea40000000800 */
[----:B------:R-:W-:-:S06]  /*2690*/  @!P3 FMUL R98, R98, 0.5 ;  /* 0x3f0000006262b820 */ /* 0x000fcc0000400000 */
[----:B------:R-:W3:Y:S01]  /*26a0*/  MUFU.EX2 R87, R87 ;  /* 0x0000005700577308 */ /* 0x000ee20000000800 */
[----:B-1----:R-:W-:Y:S01]  /*26b0*/  @!P6 FMUL R86, R86, R86 ;  /* 0x000000565656e220 */ /* 0x002fe20000400000 */
[----:B------:R-:W-:-:S06]  /*26c0*/  FSETP.GEU.AND P6, PT, R101, -126, PT ;  /* 0xc2fc00006500780b */ /* 0x000fcc0003fce000 */
[----:B------:R-:W1:Y:S01]  /*26d0*/  MUFU.EX2 R88, R88 ;  /* 0x0000005800587308 */ /* 0x000e620000000800 */
[----:B--2---:R-:W-:Y:S01]  /*26e0*/  @!P5 FMUL R85, R85, R85 ;  /* 0x000000555555d220 */ /* 0x004fe20000400000 */
[----:B------:R-:W-:-:S05]  /*26f0*/  FSETP.GEU.AND P5, PT, R102, -126, PT ;  /* 0xc2fc00006600780b */ /* 0x000fca0003fae000 */
[----:B------:R-:W-:Y:S01]  /*2700*/  @!P6 FMUL R101, R101, 0.5 ;  /* 0x3f0000006565e820 */ /* 0x000fe20000400000 */
[----:B------:R-:W2:Y:S01]  /*2710*/  MUFU.EX2 R94, R94 ;  /* 0x0000005e005e7308 */ /* 0x000ea20000000800 */
[----:B---3--:R-:W-:Y:S01]  /*2720*/  @!P2 FMUL R87, R87, R87 ;  /* 0x000000575757a220 */ /* 0x008fe20000400000 */
[----:B------:R-:W-:-:S05]  /*2730*/  FSETP.GEU.AND P2, PT, R76, -126, PT ;  /* 0xc2fc00004c00780b */ /* 0x000fca0003f4e000 */
[----:B------:R-:W-:Y:S01]  /*2740*/  @!P5 FMUL R102, R102, 0.5 ;  /* 0x3f0000006666d820 */ /* 0x000fe20000400000 */
[----:B------:R-:W3:Y:S01]  /*2750*/  MUFU.EX2 R95, R98 ;  /* 0x00000062005f7308 */ /* 0x000ee20000000800 */
[----:B-1----:R-:W-:Y:S01]  /*2760*/  @!P1 FMUL R88, R88, R88 ;  /* 0x0000005858589220 */ /* 0x002fe20000400000 */
[----:B------:R-:W-:-:S05]  /*2770*/  FSETP.GEU.AND P1, PT, R81, -126, PT ;  /* 0xc2fc00005100780b */ /* 0x000fca0003f2e000 */
[----:B------:R-:W-:Y:S01]  /*2780*/  @!P2 FMUL R76, R76, 0.5 ;  /* 0x3f0000004c4ca820 */ /* 0x000fe20000400000 */
        /* <DEDUP_REMOVED lines=18> */
[----:B------:R-:W-:-:S03]  /*28b0*/  FSETP.GEU.AND P2, PT, R100, -126, PT ;  /* 0xc2fc00006400780b */ /* 0x000fc60003f4e000 */
[----:B------:R-:W-:Y:S02]  /*28c0*/  FADD R12, R12, R101 ;  /* 0x000000650c0c7221 */ /* 0x000fe40000000000 */
[----:B------:R-:W-:Y:S01]  /*28d0*/  @!P5 FMUL R92, R92, 0.5 ;  /* 0x3f0000005c5cd820 */ /* 0x000fe20000400000 */
[----:B------:R-:W3:Y:S01]  /*28e0*/  MUFU.EX2 R102, R77 ;  /* 0x0000004d00667308 */ /* 0x000ee20000000800 */
[----:B-1----:R-:W-:Y:S01]  /*28f0*/  @!P1 FMUL R81, R81, R81 ;  /* 0x0000005151519220 */ /* 0x002fe20000400000 */
[----:B------:R-:W-:-:S03]  /*2900*/  FSETP.GEU.AND P1, PT, R78, -126, PT ;  /* 0xc2fc00004e00780b */ /* 0x000fc60003f2e000 */
[----:B------:R-:W-:Y:S02]  /*2910*/  FADD R20, R20, R81 ;  /* 0x0000005114147221 */ /* 0x000fe40000000000 */
[----:B------:R-:W-:Y:S01]  /*2920*/  @!P2 FMUL R100, R100, 0.5 ;  /* 0x3f0000006464a820 */ /* 0x000fe20000400000 */
[----:B------:R-:W1:Y:S01]  /*2930*/  MUFU.EX2 R103, R92 ;  /* 0x0000005c00677308 */ /* 0x000e620000000800 */
[----:B--2---:R-:W-:Y:S01]  /*2940*/  @!P3 FMUL R104, R104, R104 ;  /* 0x000000686868b220 */ /* 0x004fe20000400000 */
[----:B------:R-:W-:-:S03]  /*2950*/  FSETP.GEU.AND P3, PT, R21, -126, PT ;  /* 0xc2fc00001500780b */ /* 0x000fc60003f6e000 */
[----:B------:R-:W-:Y:S02]  /*2960*/  FADD R15, R15, R104 ;  /* 0x000000680f0f7221 */ /* 0x000fe40000000000 */
[----:B------:R-:W-:Y:S01]  /*2970*/  @!P1 FMUL R78, R78, 0.5 ;  /* 0x3f0000004e4e9820 */ /* 0x000fe20000400000 */
[----:B------:R-:W2:Y:S01]  /*2980*/  MUFU.EX2 R76, R93 ;  /* 0x0000005d004c7308 */ /* 0x000ea20000000800 */
[----:B------:R-:W-:Y:S02]  /*2990*/  WARPGROUP.DEPBAR.LE gsb0, 0x0 ;  /* 0x00008000000079c5 */ /* 0x000fe40000010000 */
[----:B------:R-:W-:Y:S01]  /*29a0*/  F2FP.BF16.F32.PACK_AB R72, R85, R86 ;  /* 0x000000565548723e */ /* 0x000fe200000010ff */
[----:B---3--:R-:W-:Y:S01]  /*29b0*/  @!P6 FMUL R102, R102, R102 ;  /* 0x000000666666e220 */ /* 0x008fe20000400000 */
[----:B------:R-:W-:Y:S02]  /*29c0*/  F2FP.BF16.F32.PACK_AB R74, R88, R87 ;  /* 0x00000057584a723e */ /* 0x000fe400000010ff */
[----:B------:R-:W-:Y:S01]  /*29d0*/  F2FP.BF16.F32.PACK_AB R73, R95, R94 ;  /* 0x0000005e5f49723e */ /* 0x000fe200000010ff */
[----:B------:R-:W3:Y:S01]  /*29e0*/  MUFU.EX2 R79, R100 ;  /* 0x00000064004f7308 */ /* 0x000ee20000000800 */
[----:B------:R-:W-:Y:S01]  /*29f0*/  F2FP.BF16.F32.PACK_AB R75, R96, R97 ;  /* 0x00000061604b723e */ /* 0x000fe200000010ff */
[----:B-1----:R-:W-:Y:S01]  /*2a00*/  @!P5 FMUL R103, R103, R103 ;  /* 0x000000676767d220 */ /* 0x002fe20000400000 */
[----:B------:R-:W-:Y:S01]  /*2a10*/  FSETP.GEU.AND P6, PT, R99, -126, PT ;  /* 0xc2fc00006300780b */ /* 0x000fe20003fce000 */
[----:B------:R-:W-:Y:S01]  /*2a20*/  @!P3 FMUL R21, R21, 0.5 ;  /* 0x3f0000001515b820 */ /* 0x000fe20000400000 */
[----:B------:R-:W-:Y:S01]  /*2a30*/  WARPGROUP.ARRIVE ;  /* 0x00000000000079c5 */ /* 0x000fe20000000000 */
[----:B------:R-:W-:Y:S01]  /*2a40*/  FSETP.GEU.AND P5, PT, R80, -126, PT ;  /* 0xc2fc00005000780b */ /* 0x000fe20003fae000 */
[----:B------:R-:W-:Y:S01]  /*2a50*/  FADD R22, R22, R103 ;  /* 0x0000006716167221 */ /* 0x000fe20000000000 */
[----:B------:R-:W1:Y:S01]  /*2a60*/  MUFU.EX2 R78, R78 ;  /* 0x0000004e004e7308 */ /* 0x000e620000000800 */
[----:B--2---:R-:W-:Y:S01]  /*2a70*/  @!P4 FMUL R76, R76, R76 ;  /* 0x0000004c4c4cc220 */ /* 0x004fe20000400000 */
[----:B------:R-:W-:Y:S01]  /*2a80*/  FSETP.GEU.AND P4, PT, R84, -126, PT ;  /* 0xc2fc00005400780b */ /* 0x000fe20003f8e000 */
[----:B------:R-:W-:Y:S01]  /*2a90*/  HGMMA.64x96x16.F32.BF16 R24, R72, gdesc[UR4].tnspB, R24, gsb0 ;  /* 0x4160000448187df0 */ /* 0x000fe20008001818 */
[----:B------:R-:W-:Y:S01]  /*2aa0*/  UIADD3 UR6, UR23, 0x380, URZ ;  /* 0x0000038017067890 */ /* 0x000fe2000fffe03f */
[----:B------:R-:W-:Y:S01]  /*2ab0*/  FADD R19, R19, R76 ;  /* 0x0000004c13137221 */ /* 0x000fe20000000000 */
[----:B------:R-:W-:-:S02]  /*2ac0*/  UMOV UR7, 0x80000020 ;  /* 0x8000002000077882 */ /* 0x000fc40000000000 */
[----:B------:R-:W-:Y:S01]  /*2ad0*/  @!P6 FMUL R99, R99, 0.5 ;  /* 0x3f0000006363e820 */ /* 0x000fe20000400000 */
[----:B---3--:R-:W-:Y:S01]  /*2ae0*/  @!P2 FMUL R79, R79, R79 ;  /* 0x0000004f4f4fa220 */ /* 0x008fe20000400000 */
[----:B------:R-:W2:Y:S01]  /*2af0*/  MUFU.EX2 R21, R21 ;  /* 0x0000001500157308 */ /* 0x000ea20000000800 */
[----:B------:R-:W-:Y:S01]  /*2b00*/  FSETP.GEU.AND P2, PT, R89, -126, PT ;  /* 0xc2fc00005900780b */ /* 0x000fe20003f4e000 */
[----:B------:R-:W-:-:S03]  /*2b10*/  @!P5 FMUL R80, R80, 0.5 ;  /* 0x3f0000005050d820 */ /* 0x000fc60000400000 */
[----:B------:R-:W-:Y:S01]  /*2b20*/  @!P4 FMUL R84, R84, 0.5 ;  /* 0x3f0000005454c820 */ /* 0x000fe20000400000 */
[----:B-1----:R-:W-:Y:S02]  /*2b30*/  @!P1 FMUL R78, R78, R78 ;  /* 0x0000004e4e4e9220 */ /* 0x002fe40000400000 */
[----:B------:R-:W1:Y:S01]  /*2b40*/  MUFU.EX2 R98, R99 ;  /* 0x0000006300627308 */ /* 0x000e620000000800 */
[----:B------:R-:W-:-:S05]  /*2b50*/  ISETP.GE.AND P1, PT, R13, 0x81, PT ;  /* 0x000000810d00780c */ /* 0x000fca0003f26270 */
[----:B------:R-:W-:Y:S02]  /*2b60*/  @!P2 FMUL R89, R89, 0.5 ;  /* 0x3f0000005959a820 */ /* 0x000fe40000400000 */
[----:B------:R-:W3:Y:S01]  /*2b70*/  MUFU.EX2 R77, R80 ;  /* 0x00000050004d7308 */ /* 0x000ee20000000800 */
[----:B--2---:R-:W-:Y:S01]  /*2b80*/  @!P3 FMUL R21, R21, R21 ;  /* 0x000000151515b220 */ /* 0x004fe20000400000 */
[----:B------:R-:W-:-:S06]  /*2b90*/  FSETP.GEU.AND P3, PT, R90, -126, PT ;  /* 0xc2fc00005a00780b */ /* 0x000fcc0003f6e000 */
[----:B------:R-:W2:Y:S01]  /*2ba0*/  MUFU.EX2 R93, R84 ;  /* 0x00000054005d7308 */ /* 0x000ea20000000800 */
[----:B-1----:R-:W-:Y:S01]  /*2bb0*/  @!P6 FMUL R98, R98, R98 ;  /* 0x000000626262e220 */ /* 0x002fe20000400000 */
[----:B------:R-:W-:-:S03]  /*2bc0*/  FSETP.GEU.AND P6, PT, R23, -126, PT ;  /* 0xc2fc00001700780b */ /* 0x000fc60003fce000 */
[----:B------:R-:W-:Y:S02]  /*2bd0*/  FADD R83, R83, R98 ;  /* 0x0000006253537221 */ /* 0x000fe40000000000 */
[----:B------:R-:W-:Y:S01]  /*2be0*/  @!P3 FMUL R90, R90, 0.5 ;  /* 0x3f0000005a5ab820 */ /* 0x000fe20000400000 */
[----:B------:R-:W1:Y:S01]  /*2bf0*/  MUFU.EX2 R100, R89 ;  /* 0x0000005900647308 */ /* 0x000e620000000800 */
[----:B---3--:R-:W-:-:S06]  /*2c00*/  @!P5 FMUL R77, R77, R77 ;  /* 0x0000004d4d4dd220 */ /* 0x008fcc0000400000 */
[----:B------:R-:W-:Y:S01]  /*2c10*/  @!P6 FMUL R23, R23, 0.5 ;  /* 0x3f0000001717e820 */ /* 0x000fe20000400000 */
[----:B------:R-:W3:Y:S01]  /*2c20*/  MUFU.EX2 R106, R90 ;  /* 0x0000005a006a7308 */ /* 0x000ee20000000800 */
[----:B--2---:R-:W-:-:S07]  /*2c30*/  @!P4 FMUL R93, R93, R93 ;  /* 0x0000005d5d5dc220 */ /* 0x004fce0000400000 */
[----:B------:R-:W2:Y:S01]  /*2c40*/  MUFU.EX2 R92, R23 ;  /* 0x00000017005c7308 */ /* 0x000ea20000000800 */
[----:B-1----:R-:W-:Y:S01]  /*2c50*/  @!P2 FMUL R100, R100, R100 ;  /* 0x000000646464a220 */ /* 0x002fe20000400000 */
[----:B---3--:R-:W-:Y:S01]  /*2c60*/  @!P3 FMUL R106, R106, R106 ;  /* 0x0000006a6a6ab220 */ /* 0x008fe20000400000 */
[----:B--2---:R-:W-:Y:S01]  /*2c70*/  @!P6 FMUL R92, R92, R92 ;  /* 0x0000005c5c5ce220 */ /* 0x004fe20000400000 */
[----:B------:R-:W-:-:S03]  /*2c80*/  FSETP.GEU.AND P6, PT, R91, -126, PT ;  /* 0xc2fc00005b00780b */ /* 0x000fc60003fce000 */
[----:B------:R-:W-:-:S10]  /*2c90*/  FADD R85, R85, R92 ;  /* 0x0000005c55557221 */ /* 0x000fd40000000000 */
[----:B------:R-:W-:-:S04]  /*2ca0*/  @!P6 FMUL R91, R91, 0.5 ;  /* 0x3f0000005b5be820 */ /* 0x000fc80000400000 */
[----:B------:R-:W1:Y:S02]  /*2cb0*/  MUFU.EX2 R23, R91 ;  /* 0x0000005b00177308 */ /* 0x000e640000000800 */
[----:B-1----:R-:W-:Y:S01]  /*2cc0*/  @!P6 FMUL R23, R23, R23 ;  /* 0x000000171717e220 */ /* 0x002fe20000400000 */
[----:B------:R-:W-:Y:S02]  /*2cd0*/  WARPGROUP.DEPBAR.LE gsb0, 0x0 ;  /* 0x00008000000079c5 */ /* 0x000fe40000010000 */
[----:B------:R-:W-:Y:S01]  /*2ce0*/  F2FP.BF16.F32.PACK_AB R72, R102, R101 ;  /* 0x000000656648723e */ /* 0x000fe200000010ff */
[----:B------:R-:W-:Y:S01]  /*2cf0*/  FADD R102, R11, R102 ;  /* 0x000000660b667221 */ /* 0x000fe20000000000 */
[----:B------:R-:W-:Y:S01]  /*2d00*/  F2FP.BF16.F32.PACK_AB R74, R81, R104 ;  /* 0x00000068514a723e */ /* 0x000fe200000010ff */
[----:B------:R-:W-:Y:S01]  /*2d10*/  FADD R96, R96, R23 ;  /* 0x0000001760607221 */ /* 0x000fe20000000000 */
[----:B------:R-:W-:Y:S01]  /*2d20*/  F2FP.BF16.F32.PACK_AB R73, R76, R103 ;  /* 0x000000674c49723e */ /* 0x000fe200000010ff */
[----:B------:R-:W-:Y:S01]  /*2d30*/  FADD R85, R102, R85 ;  /* 0x0000005566557221 */ /* 0x000fe20000000000 */
[----:B------:R-:W-:Y:S01]  /*2d40*/  F2FP.BF16.F32.PACK_AB R75, R98, R79 ;  /* 0x0000004f624b723e */ /* 0x000fe200000010ff */
[----:B------:R-:W-:Y:S01]  /*2d50*/  FADD R79, R82, R79 ;  /* 0x0000004f524f7221 */ /* 0x000fe20000000000 */
[----:B------:R-:W-:Y:S01]  /*2d60*/  IADD3 R11, R2, 0xf020, RZ ;  /* 0x0000f020020b7810 */ /* 0x000fe20007ffe0ff */
[----:B------:R-:W-:Y:S01]  /*2d70*/  FADD R96, R83, R96 ;  /* 0x0000006053607221 */ /* 0x000fe20000000000 */
[----:B------:R-:W-:-:S06]  /*2d80*/  WARPGROUP.ARRIVE ;  /* 0x00000000000079c5 */ /* 0x000fcc0000000000 */
[----:B------:R-:W-:Y:S01]  /*2d90*/  HGMMA.64x96x16.F32.BF16 R24, R72, gdesc[UR4].tnspB, R24, gsb0 ;  /* 0x4160000448187df0 */ /* 0x000fe20008001818 */
[----:B------:R-:W-:Y:S01]  /*2da0*/  UIADD3 UR6, UR23, 0x3c0, URZ ;  /* 0x000003c017067890 */ /* 0x000fe2000fffe03f */
[----:B------:R-:W-:Y:S01]  /*2db0*/  UMOV UR7, 0x80000020 ;  /* 0x8000002000077882 */ /* 0x000fe20000000000 */
        /* <DEDUP_REMOVED lines=9> */
[----:B------:R-:W-:Y:S01]  /*2e50*/  FADD R106, R97, R106 ;  /* 0x0000006a616a7221 */ /* 0x000fe20000000000 */
[----:B------:R-:W-:Y:S01]  /*2e60*/  FADD R100, R95, R100 ;  /* 0x000000645f647221 */ /* 0x000fe20000000000 */
[----:B------:R-:W-:Y:S01]  /*2e70*/  WARPGROUP.ARRIVE ;  /* 0x00000000000079c5 */ /* 0x000fe20000000000 */
[----:B------:R-:W-:Y:S01]  /*2e80*/  FADD R12, R12, R21 ;  /* 0x000000150c0c7221 */ /* 0x000fe20000000000 */
[----:B------:R-:W-:Y:S01]  /*2e90*/  FADD R15, R15, R78 ;  /* 0x0000004e0f0f7221 */ /* 0x000fe20000000000 */
[----:B------:R-:W-:Y:S01]  /*2ea0*/  FADD R20, R20, R77 ;  /* 0x0000004d14147221 */ /* 0x000fe20000000000 */
[----:B------:R-:W-:Y:S01]  /*2eb0*/  FADD R22, R22, R93 ;  /* 0x0000005d16167221 */ /* 0x000fe20000000000 */
[----:B------:R-:W-:Y:S01]  /*2ec0*/  FADD R79, R79, R106 ;  /* 0x0000006a4f4f7221 */ /* 0x000fe20000000000 */
[----:B------:R-:W-:Y:S01]  /*2ed0*/  HGMMA.64x96x16.F32.BF16 R24, R72, gdesc[UR4].tnspB, R24, gsb0 ;  /* 0x4160000448187df0 */ /* 0x000fe20008001818 */
[----:B------:R-:W-:Y:S01]  /*2ee0*/  FADD R19, R19, R100 ;  /* 0x0000006413137221 */ /* 0x000fe20000000000 */
[----:B------:R-:W-:Y:S01]  /*2ef0*/  FADD R12, R12, R15 ;  /* 0x0000000f0c0c7221 */ /* 0x000fe20000000000 */
[----:B------:R-:W-:Y:S01]  /*2f00*/  FADD R85, R85, R20 ;  /* 0x0000001455557221 */ /* 0x000fe20000000000 */
[----:B------:R-:W-:Y:S01]  /*2f10*/  FADD R22, R22, R79 ;  /* 0x0000004f16167221 */ /* 0x000fe20000000000 */
[----:B------:R-:W-:Y:S01]  /*2f20*/  FADD R19, R19, R96 ;  /* 0x0000006013137221 */ /* 0x000fe20000000000 */
[----:B------:R-:W-:Y:S01]  /*2f30*/  MOV R15, 0x2 ;  /* 0x00000002000f7802 */ /* 0x000fe20000000f00 */
[----:B------:R-:W-:-:S02]  /*2f40*/  FADD R13, R12, R85 ;  /* 0x000000550c0d7221 */ /* 0x000fc40000000000 */
[----:B------:R-:W-:Y:S01]  /*2f50*/  FADD R12, R22, R19 ;  /* 0x00000013160c7221 */ /* 0x000fe20000000000 */
[----:B------:R-:W-:Y:S02]  /*2f60*/  WARPGROUP.DEPBAR.LE gsb0, 0x0 ;  /* 0x00008000000079c5 */ /* 0x000fe40000010000 */
[----:B------:R-:W-:-:S04]  /*2f70*/  PRMT R72, RZ, 0x654, R11 ;  /* 0x00000654ff487816 */ /* 0x000fc8000000000b */
[----:B------:R1:W-:Y:S01]  /*2f80*/  SYNCS.ARRIVE.TRANS64.RED.A1T0 RZ, [R72+URZ], RZ ;  /* 0x000000ff48ff79a7 */ /* 0x0003e2000810043f */
[----:B------:R-:W-:Y:S05]  /*2f90*/  @!P1 BRA `(.L_x_24) ;  /* 0x0000002000109947 */ /* 0x000fea0003800000 */
[----:B------:R-:W-:Y:S01]  /*2fa0*/  IMAD.MOV.U32 R19, RZ, RZ, R17 ;  /* 0x000000ffff137224 */ /* 0x000fe200078e0011 */
[----:B------:R-:W-:Y:S01]  /*2fb0*/  MOV R21, R14 ;  /* 0x0000000e00157202 */ /* 0x000fe20000000f00 */
[----:B------:R-:W-:Y:S01]  /*2fc0*/  IMAD.MOV.U32 R15, RZ, RZ, 0x2 ;  /* 0x00000002ff0f7424 */ /* 0x000fe200078e00ff */
[----:B------:R-:W-:Y:S01]  /*2fd0*/  MOV R6, 0x1 ;  /* 0x0000000100067802 */ /* 0x000fe20000000f00 */
[----:B------:R-:W-:Y:S01]  /*2fe0*/  IMAD.MOV.U32 R3, RZ, RZ, RZ ;  /* 0x000000ffff037224 */ /* 0x000fe200078e00ff */
[----:B------:R-:W-:Y:S01]  /*2ff0*/  ULDC.64 UR38, c[0x0][0x198] ;  /* 0x0000660000267ab9 */ /* 0x000fe20000000a00 */
[----:B------:R-:W-:-:S05]  /*3000*/  ULDC UR22, c[0x0][0x604] ;  /* 0x0001810000167ab9 */ /* 0x000fca0000000800 */
.L_x_36:
[----:B------:R-:W-:Y:S01]  /*3010*/  LEA R17, R15, R2, 0x3 ;  /* 0x000000020f117211 */ /* 0x000fe200078e18ff */
[----:B------:R-:W-:Y:S05]  /*3020*/  YIELD ;  /* 0x0000000000007946 */ /* 0x000fea0003800000 */
[----:B------:R-:W-:Y:S02]  /*3030*/  SHF.L.U32 R14, R3, 0x1f, RZ ;  /* 0x0000001f030e7819 */ /* 0x000fe400000006ff */
[C---:B------:R-:W-:Y:S01]  /*3040*/  ISETP.GT.AND P1, PT, R18.reuse, 0x2, PT ;  /* 0x000000021200780c */ /* 0x040fe20003f24270 */
[----:B------:R-:W-:Y:S01]  /*3050*/  VIADD R18, R18, 0xffffffff ;  /* 0xffffffff12127836 */ /* 0x000fe20000000000 */
[----:B------:R-:W2:Y:S02]  /*3060*/  SYNCS.PHASECHK.TRANS64.TRYWAIT P2, [R17+URZ+0xf000], R14 ;  /* 0x00f0000e110075a7 */ /* 0x000ea4000804017f */
[----:B--2---:R-:W-:Y:S09]  /*3070*/  @!P2 BRA `(.L_x_25) ;  /* 0x0000005c0098a947 */ /* 0x004ff20003800000 */
.L_x_82:
[----:B------:R-:W-:Y:S05]  /*3080*/  WARPSYNC.ALL ;  /* 0x0000000000007948 */ /* 0x000fea0003800000 */
[----:B------:R-:W-:Y:S01]  /*3090*/  R2UR UR58, R15 ;  /* 0x000000000f3a72ca */ /* 0x000fe200000e0000 */
[----:B-1----:R-:W-:Y:S01]  /*30a0*/  WARPGROUP.ARRIVE ;  /* 0x00000000000079c5 */ /* 0x002fe20000000000 */
[----:B------:R-:W-:Y:S01]  /*30b0*/  UMOV UR59, 0x80000020 ;  /* 0x80000020003b7882 */ /* 0x000fe20000000000 */
[----:B------:R-:W-:Y:S01]  /*30c0*/  UMOV UR55, 0x80000020 ;  /* 0x8000002000377882 */ /* 0x000fe20000000000 */
[----:B------:R-:W-:Y:S01]  /*30d0*/  UMOV UR51, 0x80000020 ;  /* 0x8000002000337882 */ /* 0x000fe20000000000 */
[----:B------:R-:W-:Y:S01]  /*30e0*/  UMOV UR47, 0x80000020 ;  /* 0x80000020002f7882 */ /* 0x000fe20000000000 */
[----:B------:R-:W-:Y:S01]  /*30f0*/  UMOV UR43, 0x80000020 ;  /* 0x80000020002b7882 */ /* 0x000fe20000000000 */
[----:B------:R-:W-:Y:S01]  /*3100*/  UMOV UR7, 0x80000020 ;  /* 0x8000002000077882 */ /* 0x000fe20000000000 */
[----:B------:R-:W-:-:S05]  /*3110*/  ISETP.NE.AND P2, PT, R9, RZ, PT ;  /* 0x000000ff0900720c */ /* 0x000fca0003f45270 */
[----:B------:R-:W-:-:S04]  /*3120*/  UIMAD UR58, UR58, 0x300, UR30 ;  /* 0x000003003a3a78a4 */ /* 0x000fc8000f8e021e */
[----:B------:R-:W-:Y:S02]  /*3130*/  UIADD3 UR54, UR58, 0x2, URZ ;  /* 0x000000023a367890 */ /* 0x000fe4000fffe03f */
[----:B------:R-:W-:Y:S02]  /*3140*/  UIADD3 UR50, UR58, 0x100, URZ ;  /* 0x000001003a327890 */ /* 0x000fe4000fffe03f */
[----:B------:R-:W-:Y:S02]  /*3150*/  UIADD3 UR46, UR58, 0x102, URZ ;  /* 0x000001023a2e7890 */ /* 0x000fe4000fffe03f */
[----:B------:R-:W-:Y:S01]  /*3160*/  HGMMA.64x64x16.F32.BF16 R72, gdesc[UR56], RZ, !UPT, gsb0 ;  /* 0x00e00000384879f0 */ /* 0x000fe2000c0018ff */
[----:B------:R-:W-:Y:S02]  /*3170*/  UIADD3 UR42, UR58, 0x200, URZ ;  /* 0x000002003a2a7890 */ /* 0x000fe4000fffe03f */
[----:B------:R-:W-:Y:S01]  /*3180*/  UIADD3 UR6, UR58, 0x202, URZ ;  /* 0x000002023a067890 */ /* 0x000fe2000fffe03f */
[----:B------:R-:W-:-:S02]  /*3190*/  WARPGROUP.DEPBAR.LE gsb0, 0x0 ;  /* 0x00008000000079c5 */ /* 0x000fc40000010000 */
        /* <DEDUP_REMOVED lines=15> */
[----:B------:R-:W-:Y:S05]  /*3290*/  @P2 BRA `(.L_x_26) ;  /* 0x0000000000bc2947 */ /* 0x000fea0003800000 */
[----:B------:R-:W-:-:S13]  /*32a0*/  ISETP.LT.OR P3, PT, R7, 0x1, !P0 ;  /* 0x000000010700780c */ /* 0x000fda0004761670 */
[----:B------:R-:W-:Y:S05]  /*32b0*/  @P3 BRA `(.L_x_27) ;  /* 0x0000000000b03947 */ /* 0x000fea0003800000 */
[----:B--2---:R-:W-:Y:S02]  /*32c0*/  LEA R14, R5, R2, 0x3 ;  /* 0x00000002050e7211 */ /* 0x004fe400078e18ff */
[----:B------:R-:W-:Y:S02]  /*32d0*/  SHF.L.U32 R17, R4, 0x1f, RZ ;  /* 0x0000001f04117819 */ /* 0x000fe400000006ff */
[----:B------:R-:W-:Y:S02]  /*32e0*/  ISETP.NE.AND P4, PT, R0, RZ, PT ;  /* 0x000000ff0000720c */ /* 0x000fe40003f85270 */
[----:B------:R-:W1:Y:S02]  /*32f0*/  SYNCS.PHASECHK.TRANS64.TRYWAIT P3, [R14+URZ+0xf020], R17 ;  /* 0x00f020110e0075a7 */ /* 0x000e64000806017f */
[----:B-1----:R-:W-:Y:S09]  /*3300*/  @!P3 BRA `(.L_x_28) ;  /* 0x0000005c0008b947 */ /* 0x002ff20003800000 */
.L_x_83:
[----:B------:R-:W-:Y:S05]  /*3310*/  @P4 BRA `(.L_x_29) ;  /* 0x0000000000144947 */ /* 0x000fea0003800000 */
[----:B------:R-:W-:Y:S01]  /*3320*/  LOP3.LUT P3, RZ, R16, 0x1f, RZ, 0xc0, !PT ;  /* 0x0000001f10ff7812 */ /* 0x000fe2000786c0ff */
[----:B-1----:R-:W-:-:S04]  /*3330*/  IMAD.MOV.U32 R17, RZ, RZ, 0x3000 ;  /* 0x00003000ff117424 */ /* 0x002fc800078e00ff */
[----:B------:R2:W-:Y:S08]  /*3340*/  SYNCS.ARRIVE.TRANS64 RZ, [R14+URZ+0xf000], R17 ;  /* 0x00f000110eff79a7 */ /* 0x0005f0000800003f */
[----:B------:R-:W-:Y:S05]  /*3350*/  @!P3 BRA `(.L_x_29) ;  /* 0x000000000004b947 */ /* 0x000fea0003800000 */
[----:B------:R-:W-:Y:S01]  /*3360*/  BPT.TRAP 0x1 ;  /* 0x000000040000795c */ /* 0x000fe20000300000 */
.L_x_29:
[----:B-12---:R-:W-:Y:S01]  /*3370*/  IMAD R17, R5, 0x3000, R2 ;  /* 0x0000300005117824 */ /* 0x006fe200078e0202 */
[----:B------:R-:W-:Y:S01]  /*3380*/  R2UR UR35, R8 ;  /* 0x00000000082372ca */ /* 0x000fe200000e0000 */
[----:B------:R-:W-:Y:S01]  /*3390*/  UIADD3 UR6, UP0, UR38, 0x1f0, URZ ;  /* 0x000001f026067890 */ /* 0x000fe2000ff1e03f */
[----:B------:R-:W-:Y:S01]  /*33a0*/  R2UR UR33, R14 ;  /* 0x000000000e2172ca */ /* 0x000fe200000e0000 */
[----:B------:R-:W-:Y:S01]  /*33b0*/  UMOV UR24, 0x0 ;  /* 0x0000000000187882 */ /* 0x000fe20000000000 */
[----:B------:R-:W-:Y:S01]  /*33c0*/  R2UR UR8, R17 ;  /* 0x00000000110872ca */ /* 0x000fe200000e0000 */
[----:B------:R-:W-:Y:S01]  /*33d0*/  UIADD3.X UR7, URZ, UR39, URZ, UP0, !UPT ;  /* 0x000000273f077290 */ /* 0x000fe200087fe43f */
[----:B------:R-:W-:Y:S01]  /*33e0*/  IADD3 R5, R5, 0x1, RZ ;  /* 0x0000000105057810 */ /* 0x000fe20007ffe0ff */
[----:B------:R-:W-:Y:S01]  /*33f0*/  UMOV UR25, 0x10000000 ;  /* 0x1000000000197882 */ /* 0x000fe20000000000 */
[----:B------:R-:W-:Y:S01]  /*3400*/  UMOV UR34, URZ ;  /* 0x0000003f00227c82 */ /* 0x000fe20008000000 */
[----:B------:R-:W-:Y:S01]  /*3410*/  UMOV UR18, 0x20 ;  /* 0x0000002000127882 */ /* 0x000fe20000000000 */
[----:B------:R-:W-:Y:S01]  /*3420*/  UMOV UR20, UR36 ;  /* 0x0000002400147c82 */ /* 0x000fe20008000000 */
[----:B------:R-:W-:Y:S01]  /*3430*/  UMOV UR21, UR37 ;  /* 0x0000002500157c82 */ /* 0x000fe20008000000 */
[----:B------:R-:W-:Y:S01]  /*3440*/  UMOV UR10, 0x40 ;  /* 0x00000040000a7882 */ /* 0x000fe20000000000 */
[----:B------:R-:W-:Y:S01]  /*3450*/  USHF.L.U32 UR35, UR35, 0x6, URZ ;  /* 0x0000000623237899 */ /* 0x000fe2000800063f */
[----:B------:R-:W-:Y:S01]  /*3460*/  ISETP.NE.AND P3, PT, R5, 0x4, PT ;  /* 0x000000040500780c */ /* 0x000fe20003f65270 */
[----:B------:R-:W-:-:S02]  /*3470*/  UIADD3 UR33, UR33, 0xf000, URZ ;  /* 0x0000f00021217890 */ /* 0x000fc4000fffe03f */
[----:B------:R-:W-:Y:S01]  /*3480*/  UIADD3 UR32, UR8, 0x3000, URZ ;  /* 0x0000300008207890 */ /* 0x000fe2000fffe03f */
[----:B------:R-:W-:Y:S01]  /*3490*/  SEL R17, RZ, 0x1, P3 ;  /* 0x00000001ff117807 */ /* 0x000fe20001800000 */
        /* <DEDUP_REMOVED lines=8> */
[----:B------:R-:W-:Y:S01]  /*3520*/  UMOV UR9, UR33 ;  /* 0x0000002100097c82 */ /* 0x000fe20008000000 */
[----:B------:R-:W-:Y:S01]  /*3530*/  UMOV UR11, UR35 ;  /* 0x00000023000b7c82 */ /* 0x000fe20008000000 */
[----:B------:R1:W-:Y:S01]  /*3540*/  UTMALDG.4D [UR32], [UR6], desc[UR24] ;  /* 0x00001820060075b4 */ /* 0x0003e20008019000 */
[----:B------:R1:W-:Y:S01]  /*3550*/  UTMALDG.4D [UR16], [UR6], desc[UR24] ;  /* 0x00001810060075b4 */ /* 0x0003e20008019000 */
[----:B------:R1:W-:Y:S02]  /*3560*/  UTMALDG.4D [UR8], [UR6], desc[UR24] ;  /* 0x00001808060075b4 */ /* 0x0003e40008019000 */
[----:B-1----:R-:W-:Y:S01]  /*3570*/  NOP ;  /* 0x0000000000007918 */ /* 0x002fe20000000000 */
.L_x_27:
[----:B------:R-:W-:-:S07]  /*3580*/  VIADD R7, R7, 0xffffffff ;  /* 0xffffffff07077836 */ /* 0x000fce0000000000 */
.L_x_26:
[----:B------:R-:W-:Y:S01]  /*3590*/  IADD3 R15, R15, 0x1, RZ ;  /* 0x000000010f0f7810 */ /* 0x000fe20007ffe0ff */
[----:B------:R-:W-:Y:S05]  /*35a0*/  WARPSYNC.ALL ;  /* 0x0000000000007948 */ /* 0x000fea0003800000 */
[----:B------:R-:W-:-:S04]  /*35b0*/  ISETP.NE.AND P3, PT, R15, 0x4, PT ;  /* 0x000000040f00780c */ /* 0x000fc80003f65270 */
[----:B--2---:R-:W-:Y:S02]  /*35c0*/  SEL R14, RZ, 0x1, P3 ;  /* 0x00000001ff0e7807 */ /* 0x004fe40001800000 */
[----:B------:R-:W-:Y:S02]  /*35d0*/  SEL R15, R15, RZ, P3 ;  /* 0x000000ff0f0f7207 */ /* 0x000fe40001800000 */
[----:B------:R-:W-:Y:S02]  /*35e0*/  LOP3.LUT R3, R3, R14, RZ, 0x3c, !PT ;  /* 0x0000000e03037212 */ /* 0x000fe400078e3cff */
[----:B------:R-:W-:Y:S02]  /*35f0*/  FMNMX R14, R72, R19, !PT ;  /* 0x00000013480e7209 */ /* 0x000fe40007800000 */
[----:B------:R-:W-:Y:S02]  /*3600*/  FMNMX R20, R74, R21, !PT ;  /* 0x000000154a147209 */ /* 0x000fe40007800000 */
[----:B------:R-:W-:-:S02]  /*3610*/  FMNMX R17, R73, R14, !PT ;  /* 0x0000000e49117209 */ /* 0x000fc40007800000 */
[----:B------:R-:W-:Y:S02]  /*3620*/  FMNMX R23, R75, R20, !PT ;  /* 0x000000144b177209 */ /* 0x000fe40007800000 */
[----:B------:R-:W-:Y:S02]  /*3630*/  FMNMX R14, R76, R17, !PT ;  /* 0x000000114c0e7209 */ /* 0x000fe40007800000 */
[----:B------:R-:W-:Y:S02]  /*3640*/  FMNMX R20, R78, R23, !PT ;  /* 0x000000174e147209 */ /* 0x000fe40007800000 */
        /* <DEDUP_REMOVED lines=21> */
[----:B------:R-:W-:Y:S02]  /*37a0*/  LEA R108, R15, R2, 0x3 ;  /* 0x000000020f6c7211 */ /* 0x000fe400078e18ff */
[----:B------:R-:W-:Y:S02]  /*37b0*/  FMNMX R14, R100, R17, !PT ;  /* 0x00000011640e7209 */ /* 0x000fe40007800000 */
[----:B------:R-:W-:Y:S02]  /*37c0*/  FMNMX R17, R99, R20, !PT ;  /* 0x0000001463117209 */ /* 0x000fe40007800000 */
[----:B------:R-:W-:Y:S02]  /*37d0*/  FMNMX R20, R101, R14, !PT ;  /* 0x0000000e65147209 */ /* 0x000fe40007800000 */
[----:B------:R-:W-:-:S03]  /*37e0*/  FMNMX R14, R102, R17, !PT ;  /* 0x00000011660e7209 */ /* 0x000fc60007800000 */
[----:B------:R-:W1:Y:S01]  /*37f0*/  SHFL.BFLY PT, R17, R20, 0x1, 0x1f ;  /* 0x0c201f0014117f89 */ /* 0x000e6200000e0000 */
[----:B------:R-:W-:-:S05]  /*3800*/  FMNMX R22, R103, R14, !PT ;  /* 0x0000000e67167209 */ /* 0x000fca0007800000 */
[----:B------:R-:W2:Y:S01]  /*3810*/  SHFL.BFLY PT, R105, R22, 0x1, 0x1f ;  /* 0x0c201f0016697f89 */ /* 0x000ea200000e0000 */
[----:B-1----:R-:W-:Y:S01]  /*3820*/  FMNMX R23, R20, R17, !PT ;  /* 0x0000001114177209 */ /* 0x002fe20007800000 */
[----:B------:R-:W-:-:S04]  /*3830*/  IMAD R20, R6, 0x8, R11 ;  /* 0x0000000806147824 */ /* 0x000fc800078e020b */
[----:B------:R-:W1:Y:S01]  /*3840*/  SHFL.BFLY PT, R14, R23, 0x2, 0x1f ;  /* 0x0c401f00170e7f89 */ /* 0x000e6200000e0000 */
[----:B--2---:R-:W-:Y:S02]  /*3850*/  FMNMX R105, R22, R105, !PT ;  /* 0x0000006916697209 */ /* 0x004fe40007800000 */
[----:B------:R-:W-:-:S03]  /*3860*/  PRMT R22, RZ, 0x654, R20 ;  /* 0x00000654ff167816 */ /* 0x000fc60000000014 */
[----:B------:R-:W2:Y:S01]  /*3870*/  SHFL.BFLY PT, R104, R105, 0x2, 0x1f ;  /* 0x0c401f0069687f89 */ /* 0x000ea200000e0000 */
[----:B------:R3:W-:Y:S01]  /*3880*/  SYNCS.ARRIVE.TRANS64.RED.A1T0 RZ, [R22+URZ], RZ ;  /* 0x000000ff16ff79a7 */ /* 0x0007e2000810043f */
[----:B-1----:R-:W-:Y:S02]  /*3890*/  FMNMX R17, R23, R14, !PT ;  /* 0x0000000e17117209 */ /* 0x002fe40007800000 */
[----:B------:R-:W-:Y:S02]  /*38a0*/  SHF.L.U32 R23, R3, 0x1f, RZ ;  /* 0x0000001f03177819 */ /* 0x000fe400000006ff */
[----:B------:R-:W-:Y:S02]  /*38b0*/  FSETP.NEU.AND P3, PT, R17, -INF , PT ;  /* 0xff8000001100780b */ /* 0x000fe40003f6d000 */
[----:B--2---:R-:W-:Y:S01]  /*38c0*/  FMNMX R14, R105, R104, !PT ;  /* 0x00000068690e7209 */ /* 0x004fe20007800000 */
[----:B------:R-:W1:Y:S01]  /*38d0*/  SYNCS.PHASECHK.TRANS64.TRYWAIT P4, [R108+URZ+0xf000], R23 ;  /* 0x00f000176c0075a7 */ /* 0x000e62000808017f */
[----:B------:R-:W-:-:S02]  /*38e0*/  FSEL R106, R17, RZ, P3 ;  /* 0x000000ff116a7208 */ /* 0x000fc40001800000 */
[----:B------:R-:W-:-:S03]  /*38f0*/  FSETP.NEU.AND P3, PT, R14, -INF , PT ;  /* 0xff8000000e00780b */ /* 0x000fc60003f6d000 */
[----:B------:R-:W-:Y:S01]  /*3900*/  FADD R19, -R106, R19 ;  /* 0x000000136a137221 */ /* 0x000fe20000000100 */
[----:B------:R-:W-:-:S03]  /*3910*/  FSEL R104, R14, RZ, P3 ;  /* 0x000000ff0e687208 */ /* 0x000fc60001800000 */
[----:B------:R-:W-:Y:S02]  /*3920*/  FMUL R20, R19, UR22 ;  /* 0x0000001613147c20 */ /* 0x000fe40008400000 */
[C---:B------:R-:W-:Y:S01]  /*3930*/  FADD R19, -R104.reuse, R21 ;  /* 0x0000001568137221 */ /* 0x040fe20000000100 */
[----:B------:R-:W-:Y:S02]  /*3940*/  FMUL R104, R104, UR22 ;  /* 0x0000001668687c20 */ /* 0x000fe40008400000 */
[----:B------:R-:W-:Y:S01]  /*3950*/  FSETP.GEU.AND P5, PT, R20, -126, PT ;  /* 0xc2fc00001400780b */ /* 0x000fe20003fae000 */
[----:B------:R-:W-:Y:S01]  /*3960*/  FMUL R19, R19, UR22 ;  /* 0x0000001613137c20 */ /* 0x000fe20008400000 */
[--C-:B------:R-:W-:Y:S01]  /*3970*/  FFMA R74, R74, UR22, -R104.reuse ;  /* 0x000000164a4a7c23 */ /* 0x100fe20008000868 */
[----:B------:R-:W-:-:S03]  /*3980*/  FFMA R21, R75, UR22, -R104 ;  /* 0x000000164b157c23 */ /* 0x000fc60008000868 */
[----:B------:R-:W-:Y:S02]  /*3990*/  FSETP.GEU.AND P6, PT, R19, -126, PT ;  /* 0xc2fc00001300780b */ /* 0x000fe40003fce000 */
[----:B------:R-:W-:-:S05]  /*39a0*/  FSETP.GEU.AND P3, PT, R74, -126, PT ;  /* 0xc2fc00004a00780b */ /* 0x000fca0003f6e000 */
[----:B------:R-:W-:-:S06]  /*39b0*/  @!P5 FMUL R20, R20, 0.5 ;  /* 0x3f0000001414d820 */ /* 0x000fcc0000400000 */
[----:B------:R-:W-:Y:S01]  /*39c0*/  @!P6 FMUL R19, R19, 0.5 ;  /* 0x3f0000001313e820 */ /* 0x000fe20000400000 */
[----:B------:R-:W2:Y:S08]  /*39d0*/  MUFU.EX2 R20, R20 ;  /* 0x0000001400147308 */ /* 0x000eb00000000800 */
[----:B------:R-:W4:Y:S01]  /*39e0*/  MUFU.EX2 R19, R19 ;  /* 0x0000001300137308 */ /* 0x000f220000000800 */
[----:B-1-3--:R-:W-:Y:S05]  /*39f0*/  @!P4 BRA `(.L_x_30) ;  /* 0x000000540060c947 */ /* 0x00afea0003800000 */
.L_x_84:
[--C-:B------:R-:W-:Y:S01]  /*3a00*/  FFMA R75, R78, UR22, -R104.reuse ;  /* 0x000000164e4b7c23 */ /* 0x100fe20008000868 */
[--C-:B------:R-:W-:Y:S01]  /*3a10*/  FFMA R107, R79, UR22, -R104.reuse ;  /* 0x000000164f6b7c23 */ /* 0x100fe20008000868 */
[----:B--2---:R-:W-:Y:S01]  /*3a20*/  @!P5 FMUL R20, R20, R20 ;  /* 0x000000141414d220 */ /* 0x004fe20000400000 */
[----:B----4-:R-:W-:Y:S01]  /*3a30*/  @!P6 FMUL R19, R19, R19 ;  /* 0x000000131313e220 */ /* 0x010fe20000400000 */
[----:B------:R-:W-:Y:S01]  /*3a40*/  FSETP.GEU.AND P4, PT, R21, -126, PT ;  /* 0xc2fc00001500780b */ /* 0x000fe20003f8e000 */
[----:B------:R-:W-:Y:S01]  /*3a50*/  @!P3 FMUL R74, R74, 0.5 ;  /* 0x3f0000004a4ab820 */ /* 0x000fe20000400000 */
[----:B------:R-:W-:Y:S01]  /*3a60*/  FSETP.GEU.AND P5, PT, R75, -126, PT ;  /* 0xc2fc00004b00780b */ /* 0x000fe20003fae000 */
[----:B------:R-:W-:Y:S01]  /*3a70*/  FMUL R105, R106, UR22 ;  /* 0x000000166a697c20 */ /* 0x000fe20008400000 */
[----:B------:R-:W-:Y:S01]  /*3a80*/  FSETP.GEU.AND P6, PT, R107, -126, PT ;  /* 0xc2fc00006b00780b */ /* 0x000fe20003fce000 */
[----:B------:R-:W2:Y:S01]  /*3a90*/  MUFU.EX2 R22, R74 ;  /* 0x0000004a00167308 */ /* 0x000ea20000000800 */
[----:B------:R-:W-:Y:S01]  /*3aa0*/  R2UR UR6, R15 ;  /* 0x000000000f0672ca */ /* 0x000fe200000e0000 */
[--C-:B------:R-:W-:Y:S01]  /*3ab0*/  FFMA R79, R76, UR22, -R105.reuse ;  /* 0x000000164c4f7c23 */ /* 0x100fe20008000869 */
[--C-:B------:R-:W-:Y:S01]  /*3ac0*/  FFMA R106, R77, UR22, -R105.reuse ;  /* 0x000000164d6a7c23 */ /* 0x100fe20008000869 */
[--C-:B------:R-:W-:Y:S01]  /*3ad0*/  FFMA R72, R72, UR22, -R105.reuse ;  /* 0x0000001648487c23 */ /* 0x100fe20008000869 */
[--C-:B------:R-:W-:Y:S01]  /*3ae0*/  FFMA R73, R73, UR22, -R105.reuse ;  /* 0x0000001649497c23 */ /* 0x100fe20008000869 */
[-C--:B------:R-:W-:Y:S01]  /*3af0*/  FMUL R24, R24, R20.reuse ;  /* 0x0000001418187220 */ /* 0x080fe20000400000 */
[-C--:B------:R-:W-:Y:S01]  /*3b00*/  FMUL R25, R25, R20.reuse ;  /* 0x0000001419197220 */ /* 0x080fe20000400000 */
[----:B------:R-:W-:Y:S01]  /*3b10*/  @!P4 FMUL R21, R21, 0.5 ;  /* 0x3f0000001515c820 */ /* 0x000fe20000400000 */
[-C--:B------:R-:W-:Y:S01]  /*3b20*/  FMUL R28, R28, R20.reuse ;  /* 0x000000141c1c7220 */ /* 0x080fe20000400000 */
[----:B------:R-:W-:Y:S01]  /*3b30*/  @!P5 FMUL R75, R75, 0.5 ;  /* 0x3f0000004b4bd820 */ /* 0x000fe20000400000 */
[-C--:B------:R-:W-:Y:S01]  /*3b40*/  FMUL R29, R29, R20.reuse ;  /* 0x000000141d1d7220 */ /* 0x080fe20000400000 */
[----:B------:R-:W-:Y:S01]  /*3b50*/  @!P6 FMUL R107, R107, 0.5 ;  /* 0x3f0000006b6be820 */ /* 0x000fe20000400000 */
[-C--:B------:R-:W-:Y:S01]  /*3b60*/  FMUL R32, R32, R20.reuse ;  /* 0x0000001420207220 */ /* 0x080fe20000400000 */
[----:B-1----:R-:W1:Y:S01]  /*3b70*/  MUFU.EX2 R23, R75 ;  /* 0x0000004b00177308 */ /* 0x002e620000000800 */
[-C--:B------:R-:W-:Y:S01]  /*3b80*/  FMUL R33, R33, R20.reuse ;  /* 0x0000001421217220 */ /* 0x080fe20000400000 */
[----:B------:R-:W-:Y:S01]  /*3b90*/  FMUL R36, R36, R20 ;  /* 0x0000001424247220 */ /* 0x000fe20000400000 */
[----:B--2---:R-:W-:Y:S01]  /*3ba0*/  @!P3 FMUL R22, R22, R22 ;  /* 0x000000161616b220 */ /* 0x004fe20000400000 */
[----:B------:R-:W-:Y:S01]  /*3bb0*/  FSETP.GEU.AND P3, PT, R72, -126, PT ;  /* 0xc2fc00004800780b */ /* 0x000fe20003f6e000 */
[-C--:B------:R-:W-:Y:S01]  /*3bc0*/  FMUL R37, R37, R20.reuse ;  /* 0x0000001425257220 */ /* 0x080fe20000400000 */
[-C--:B------:R-:W-:Y:S01]  /*3bd0*/  FMUL R40, R40, R20.reuse ;  /* 0x0000001428287220 */ /* 0x080fe20000400000 */
[-C--:B------:R-:W-:Y:S01]  /*3be0*/  FMUL R41, R41, R20.reuse ;  /* 0x0000001429297220 */ /* 0x080fe20000400000 */
[----:B------:R-:W2:Y:S01]  /*3bf0*/  MUFU.EX2 R78, R107 ;  /* 0x0000006b004e7308 */ /* 0x000ea20000000800 */
[-C--:B------:R-:W-:Y:S01]  /*3c00*/  FMUL R44, R44, R20.reuse ;  /* 0x000000142c2c7220 */ /* 0x080fe20000400000 */
[-C--:B------:R-:W-:Y:S01]  /*3c10*/  FMUL R45, R45, R20.reuse ;  /* 0x000000142d2d7220 */ /* 0x080fe20000400000 */
[-C--:B------:R-:W-:Y:S01]  /*3c20*/  FMUL R48, R48, R20.reuse ;  /* 0x0000001430307220 */ /* 0x080fe20000400000 */
[-C--:B------:R-:W-:Y:S01]  /*3c30*/  FMUL R49, R49, R20.reuse ;  /* 0x0000001431317220 */ /* 0x080fe20000400000 */
[-C--:B------:R-:W-:Y:S01]  /*3c40*/  FMUL R52, R52, R20.reuse ;  /* 0x0000001434347220 */ /* 0x080fe20000400000 */
[-C--:B------:R-:W-:Y:S01]  /*3c50*/  FMUL R53, R53, R20.reuse ;  /* 0x0000001435357220 */ /* 0x080fe20000400000 */
[-C--:B------:R-:W-:Y:S01]  /*3c60*/  FMUL R56, R56, R20.reuse ;  /* 0x0000001438387220 */ /* 0x080fe20000400000 */
[----:B------:R-:W3:Y:S01]  /*3c70*/  MUFU.EX2 R21, R21 ;  /* 0x0000001500157308 */ /* 0x000ee20000000800 */
[----:B-1----:R-:W-:Y:S01]  /*3c80*/  @!P5 FMUL R23, R23, R23 ;  /* 0x000000171717d220 */ /* 0x002fe20000400000 */
[----:B------:R-:W-:Y:S01]  /*3c90*/  FSETP.GEU.AND P5, PT, R79, -126, PT ;  /* 0xc2fc00004f00780b */ /* 0x000fe20003fae000 */
[----:B------:R-:W-:Y:S01]  /*3ca0*/  @!P3 FMUL R72, R72, 0.5 ;  /* 0x3f0000004848b820 */ /* 0x000fe20000400000 */
[-C--:B------:R-:W-:Y:S01]  /*3cb0*/  FMUL R57, R57, R20.reuse ;  /* 0x0000001439397220 */ /* 0x080fe20000400000 */
[-C--:B------:R-:W-:Y:S01]  /*3cc0*/  FMUL R60, R60, R20.reuse ;  /* 0x000000143c3c7220 */ /* 0x080fe20000400000 */
[-C--:B------:R-:W-:Y:S01]  /*3cd0*/  FMUL R61, R61, R20.reuse ;  /* 0x000000143d3d7220 */ /* 0x080fe20000400000 */
[----:B------:R-:W-:Y:S01]  /*3ce0*/  FMUL R64, R64, R20 ;  /* 0x0000001440407220 */ /* 0x000fe20000400000 */
[----:B------:R-:W1:Y:S01]  /*3cf0*/  MUFU.EX2 R77, R72 ;  /* 0x00000048004d7308 */ /* 0x000e620000000800 */
[----:B--2---:R-:W-:Y:S01]  /*3d00*/  @!P6 FMUL R78, R78, R78 ;  /* 0x0000004e4e4ee220 */ /* 0x004fe20000400000 */
[----:B------:R-:W-:Y:S01]  /*3d10*/  FSETP.GEU.AND P6, PT, R106, -126, PT ;  /* 0xc2fc00006a00780b */ /* 0x000fe20003fce000 */
[-C--:B------:R-:W-:Y:S01]  /*3d20*/  FMUL R65, R65, R20.reuse ;  /* 0x0000001441417220 */ /* 0x080fe20000400000 */
[-C--:B------:R-:W-:Y:S01]  /*3d30*/  FMUL R68, R68, R20.reuse ;  /* 0x0000001444447220 */ /* 0x080fe20000400000 */
[----:B------:R-:W-:Y:S01]  /*3d40*/  FMUL R69, R69, R20 ;  /* 0x0000001445457220 */ /* 0x000fe20000400000 */
[-C--:B------:R-:W-:Y:S01]  /*3d50*/  FMUL R26, R26, R19.reuse ;  /* 0x000000131a1a7220 */ /* 0x080fe20000400000 */
[----:B------:R-:W-:Y:S01]  /*3d60*/  @!P5 FMUL R79, R79, 0.5 ;  /* 0x3f0000004f4fd820 */ /* 0x000fe20000400000 */
[----:B------:R-:W-:Y:S01]  /*3d70*/  FMUL R27, R27, R19 ;  /* 0x000000131b1b7220 */ /* 0x000fe20000400000 */
[----:B---3--:R-:W-:Y:S01]  /*3d80*/  @!P4 FMUL R21, R21, R21 ;  /* 0x000000151515c220 */ /* 0x008fe20000400000 */
[----:B------:R-:W-:Y:S01]  /*3d90*/  FSETP.GEU.AND P4, PT, R73, -126, PT ;  /* 0xc2fc00004900780b */ /* 0x000fe20003f8e000 */
[-C--:B------:R-:W-:Y:S01]  /*3da0*/  FMUL R30, R30, R19.reuse ;  /* 0x000000131e1e7220 */ /* 0x080fe20000400000 */
[-C--:B------:R-:W-:Y:S01]  /*3db0*/  FMUL R31, R31, R19.reuse ;  /* 0x000000131f1f7220 */ /* 0x080fe20000400000 */
[----:B------:R-:W2:Y:S01]  /*3dc0*/  MUFU.EX2 R79, R79 ;  /* 0x0000004f004f7308 */ /* 0x000ea20000000800 */
[-C--:B------:R-:W-:Y:S01]  /*3dd0*/  FMUL R34, R34, R19.reuse ;  /* 0x0000001322227220 */ /* 0x080fe20000400000 */
[----:B------:R-:W-:Y:S01]  /*3de0*/  @!P6 FMUL R106, R106, 0.5 ;  /* 0x3f0000006a6ae820 */ /* 0x000fe20000400000 */
[----:B------:R-:W-:Y:S01]  /*3df0*/  FMUL R35, R35, R19 ;  /* 0x0000001323237220 */ /* 0x000fe20000400000 */
[----:B-1----:R-:W-:Y:S01]  /*3e00*/  @!P3 FMUL R77, R77, R77 ;  /* 0x0000004d4d4db220 */ /* 0x002fe20000400000 */
[-C--:B------:R-:W-:Y:S01]  /*3e10*/  FMUL R38, R38, R19.reuse ;  /* 0x0000001326267220 */ /* 0x080fe20000400000 */
[-C--:B------:R-:W-:Y:S01]  /*3e20*/  FMUL R39, R39, R19.reuse ;  /* 0x0000001327277220 */ /* 0x080fe20000400000 */
[-C--:B------:R-:W-:Y:S01]  /*3e30*/  FMUL R42, R42, R19.reuse ;  /* 0x000000132a2a7220 */ /* 0x080fe20000400000 */
[----:B------:R-:W1:Y:S01]  /*3e40*/  MUFU.EX2 R106, R106 ;  /* 0x0000006a006a7308 */ /* 0x000e620000000800 */
[-C--:B------:R-:W-:Y:S01]  /*3e50*/  FMUL R43, R43, R19.reuse ;  /* 0x000000132b2b7220 */ /* 0x080fe20000400000 */
[----:B------:R-:W-:Y:S01]  /*3e60*/  @!P4 FMUL R73, R73, 0.5 ;  /* 0x3f0000004949c820 */ /* 0x000fe20000400000 */
[-C--:B------:R-:W-:Y:S01]  /*3e70*/  FMUL R46, R46, R19.reuse ;  /* 0x000000132e2e7220 */ /* 0x080fe20000400000 */
[-C--:B------:R-:W-:Y:S01]  /*3e80*/  FMUL R47, R47, R19.reuse ;  /* 0x000000132f2f7220 */ /* 0x080fe20000400000 */
[-C--:B------:R-:W-:Y:S01]  /*3e90*/  FMUL R50, R50, R19.reuse ;  /* 0x0000001332327220 */ /* 0x080fe20000400000 */
[-C--:B------:R-:W-:Y:S01]  /*3ea0*/  FMUL R51, R51, R19.reuse ;  /* 0x0000001333337220 */ /* 0x080fe20000400000 */
[----:B------:R-:W-:Y:S01]  /*3eb0*/  FMUL R54, R54, R19 ;  /* 0x0000001336367220 */ /* 0x000fe20000400000 */
[----:B------:R3:W4:Y:S01]  /*3ec0*/  MUFU.EX2 R76, R73 ;  /* 0x00000049004c7308 */ /* 0x0007220000000800 */
[----:B--2---:R-:W-:Y:S01]  /*3ed0*/  @!P5 FMUL R79, R79, R79 ;  /* 0x0000004f4f4fd220 */ /* 0x004fe20000400000 */
[-C--:B------:R-:W-:Y:S01]  /*3ee0*/  FMUL R55, R55, R19.reuse ;  /* 0x0000001337377220 */ /* 0x080fe20000400000 */
[-C--:B------:R-:W-:Y:S01]  /*3ef0*/  FMUL R58, R58, R19.reuse ;  /* 0x000000133a3a7220 */ /* 0x080fe20000400000 */
[-C--:B------:R-:W-:Y:S01]  /*3f00*/  FMUL R59, R59, R19.reuse ;  /* 0x000000133b3b7220 */ /* 0x080fe20000400000 */
[-C--:B------:R-:W-:Y:S01]  /*3f10*/  FMUL R62, R62, R19.reuse ;  /* 0x000000133e3e7220 */ /* 0x080fe20000400000 */
[-C--:B------:R-:W-:Y:S01]  /*3f20*/  FMUL R63, R63, R19.reuse ;  /* 0x000000133f3f7220 */ /* 0x080fe20000400000 */
[-C--:B------:R-:W-:Y:S01]  /*3f30*/  FMUL R66, R66, R19.reuse ;  /* 0x0000001342427220 */ /* 0x080fe20000400000 */
[-C--:B------:R-:W-:Y:S01]  /*3f40*/  FMUL R67, R67, R19.reuse ;  /* 0x0000001343437220 */ /* 0x080fe20000400000 */
[----:B-1----:R-:W-:Y:S01]  /*3f50*/  @!P6 FMUL R106, R106, R106 ;  /* 0x0000006a6a6ae220 */ /* 0x002fe20000400000 */
[-C--:B------:R-:W-:Y:S01]  /*3f60*/  FMUL R70, R70, R19.reuse ;  /* 0x0000001346467220 */ /* 0x080fe20000400000 */
[----:B------:R-:W-:Y:S01]  /*3f70*/  FMUL R71, R71, R19 ;  /* 0x0000001347477220 */ /* 0x000fe20000400000 */
[----:B---3--:R-:W-:Y:S01]  /*3f80*/  F2FP.BF16.F32.PACK_AB R73, R21, R22 ;  /* 0x000000161549723e */ /* 0x008fe200000010ff */
[----:B------:R-:W-:Y:S01]  /*3f90*/  UIMAD UR6, UR6, 0x300, UR23 ;  /* 0x00000300060678a4 */ /* 0x000fe2000f8e0217 */
[----:B------:R-:W-:Y:S01]  /*3fa0*/  F2FP.BF16.F32.PACK_AB R75, R78, R23 ;  /* 0x000000174e4b723e */ /* 0x000fe200000010ff */
[----:B------:R-:W-:Y:S01]  /*3fb0*/  UMOV UR7, 0x80000020 ;  /* 0x8000002000077882 */ /* 0x000fe20000000000 */
[----:B------:R-:W-:Y:S01]  /*3fc0*/  F2FP.BF16.F32.PACK_AB R74, R106, R79 ;  /* 0x0000004f6a4a723e */ /* 0x000fe200000010ff */
[----:B----4-:R-:W-:Y:S01]  /*3fd0*/  @!P4 FMUL R76, R76, R76 ;  /* 0x0000004c4c4cc220 */ /* 0x010fe20000400000 */
[--C-:B------:R-:W-:Y:S01]  /*3fe0*/  FFMA R86, R86, UR22, -R104.reuse ;  /* 0x0000001656567c23 */ /* 0x100fe20008000868 */
[--C-:B------:R-:W-:Y:S01]  /*3ff0*/  FFMA R107, R82, UR22, -R104.reuse ;  /* 0x00000016526b7c23 */ /* 0x100fe20008000868 */
[----:B------:R-:W-:Y:S01]  /*4000*/  FFMA R108, R83, UR22, -R104 ;  /* 0x00000016536c7c23 */ /* 0x000fe20008000868 */
[--C-:B------:R-:W-:Y:S01]  /*4010*/  FFMA R80, R80, UR22, -R105.reuse ;  /* 0x0000001650507c23 */ /* 0x100fe20008000869 */
[----:B------:R-:W-:Y:S01]  /*4020*/  F2FP.BF16.F32.PACK_AB R72, R76, R77 ;  /* 0x0000004d4c48723e */ /* 0x000fe200000010ff */
[--C-:B------:R-:W-:Y:S01]  /*4030*/  FFMA R81, R81, UR22, -R105.reuse ;  /* 0x0000001651517c23 */ /* 0x100fe20008000869 */
[----:B------:R-:W-:Y:S01]  /*4040*/  FSETP.GEU.AND P5, PT, R86, -126, PT ;  /* 0xc2fc00005600780b */ /* 0x000fe20003fae000 */
[--C-:B------:R-:W-:Y:S01]  /*4050*/  FFMA R84, R84, UR22, -R105.reuse ;  /* 0x0000001654547c23 */ /* 0x100fe20008000869 */
[----:B------:R-:W-:Y:S01]  /*4060*/  WARPGROUP.ARRIVE ;  /* 0x00000000000079c5 */ /* 0x000fe20000000000 */
[----:B------:R-:W-:Y:S01]  /*4070*/  FSETP.GEU.AND P3, PT, R107, -126, PT ;  /* 0xc2fc00006b00780b */ /* 0x000fe20003f6e000 */
[----:B------:R-:W-:Y:S01]  /*4080*/  UIADD3 UR8, UR6, 0x40, URZ ;  /* 0x0000004006087890 */ /* 0x000fe2000fffe03f */
[----:B------:R-:W-:Y:S01]  /*4090*/  FSETP.GEU.AND P4, PT, R108, -126, PT ;  /* 0xc2fc00006c00780b */ /* 0x000fe20003f8e000 */
[----:B------:R-:W-:Y:S01]  /*40a0*/  UMOV UR11, 0x80000020 ;  /* 0x80000020000b7882 */ /* 0x000fe20000000000 */
[----:B------:R-:W-:Y:S01]  /*40b0*/  FFMA R92, R92, UR22, -R105 ;  /* 0x000000165c5c7c23 */ /* 0x000fe20008000869 */
[----:B------:R-:W-:Y:S01]  /*40c0*/  HGMMA.64x96x16.F32.BF16 R24, R72, gdesc[UR4].tnspB, R24, gsb0 ;  /* 0x4160000448187df0 */ /* 0x000fe20008001818 */
[----:B------:R-:W-:Y:S01]  /*40d0*/  UMOV UR7, 0x80000020 ;  /* 0x8000002000077882 */ /* 0x000fe20000000000 */
[----:B------:R-:W-:Y:S01]  /*40e0*/  FFMA R12, R19, R12, R22 ;  /* 0x0000000c130c7223 */ /* 0x000fe20000000016 */
[----:B------:R-:W-:Y:S01]  /*40f0*/  UMOV UR10, UR8 ;  /* 0x00000008000a7c82 */ /* 0x000fe20008000000 */
[----:B------:R-:W-:Y:S01]  /*4100*/  UIADD3 UR8, UR6, 0x80, URZ ;  /* 0x0000008006087890 */ /* 0x000fe2000fffe03f */
[----:B------:R-:W-:Y:S01]  /*4110*/  @!P5 FMUL R86, R86, 0.5 ;  /* 0x3f0000005656d820 */ /* 0x000fe20000400000 */
[----:B------:R-:W-:Y:S01]  /*4120*/  UIADD3 UR6, UR6, 0xc0, URZ ;  /* 0x000000c006067890 */ /* 0x000fe2000fffe03f */
[----:B------:R-:W-:Y:S01]  /*4130*/  FFMA R13, R20, R13, R77 ;  /* 0x0000000d140d7223 */ /* 0x000fe2000000004d */
[----:B------:R-:W-:Y:S01]  /*4140*/  @!P3 FMUL R107, R107, 0.5 ;  /* 0x3f0000006b6bb820 */ /* 0x000fe20000400000 */
[----:B------:R-:W-:Y:S01]  /*4150*/  FADD R12, R12, R21 ;  /* 0x000000150c0c7221 */ /* 0x000fe20000000000 */
[----:B------:R-:W-:Y:S01]  /*4160*/  @!P4 FMUL R108, R108, 0.5 ;  /* 0x3f0000006c6cc820 */ /* 0x000fe20000400000 */
[----:B------:R-:W1:Y:S01]  /*4170*/  MUFU.EX2 R86, R86 ;  /* 0x0000005600567308 */ /* 0x000e620000000800 */
[----:B------:R-:W-:Y:S01]  /*4180*/  FADD R76, R13, R76 ;  /* 0x0000004c0d4c7221 */ /* 0x000fe20000000000 */
[----:B------:R-:W-:Y:S01]  /*4190*/  FADD R23, R12, R23 ;  /* 0x000000170c177221 */ /* 0x000fe20000000000 */
[----:B------:R-:W-:-:S02]  /*41a0*/  VIADD R6, R6, 0x1 ;  /* 0x0000000106067836 */ /* 0x000fc40000000000 */
[----:B------:R-:W-:Y:S01]  /*41b0*/  FADD R79, R76, R79 ;  /* 0x0000004f4c4f7221 */ /* 0x000fe20000000000 */
[----:B------:R-:W-:Y:S01]  /*41c0*/  FADD R23, R23, R78 ;  /* 0x0000004e17177221 */ /* 0x000fe20000000000 */
[----:B------:R-:W-:Y:S01]  /*41d0*/  VIADD R15, R15, 0x1 ;  /* 0x000000010f0f7836 */ /* 0x000fe20000000000 */
[----:B------:R2:W3:Y:S01]  /*41e0*/  MUFU.EX2 R82, R107 ;  /* 0x0000006b00527308 */ /* 0x0004e20000000800 */
[----:B------:R-:W-:-:S07]  /*41f0*/  FADD R79, R79, R106 ;  /* 0x0000006a4f4f7221 */ /* 0x000fce0000000000 */
[----:B------:R4:W5:Y:S01]  /*4200*/  MUFU.EX2 R83, R108 ;  /* 0x0000006c00537308 */ /* 0x0009620000000800 */
[----:B-1----:R-:W-:Y:S01]  /*4210*/  @!P5 FMUL R86, R86, R86 ;  /* 0x000000565656d220 */ /* 0x002fe20000400000 */
[----:B------:R-:W-:Y:S01]  /*4220*/  FSETP.GEU.AND P5, PT, R84, -126, PT ;  /* 0xc2fc00005400780b */ /* 0x000fe20003fae000 */
[--C-:B--2---:R-:W-:Y:S01]  /*4230*/  FFMA R107, R90, UR22, -R104.reuse ;  /* 0x000000165a6b7c23 */ /* 0x104fe20008000868 */
[----:B---3--:R-:W-:Y:S01]  /*4240*/  @!P3 FMUL R82, R82, R82 ;  /* 0x000000525252b220 */ /* 0x008fe20000400000 */
[----:B------:R-:W-:Y:S01]  /*4250*/  FSETP.GEU.AND P3, PT, R80, -126, PT ;  /* 0xc2fc00005000780b */ /* 0x000fe20003f6e000 */
[--C-:B----4-:R-:W-:Y:S01]  /*4260*/  FFMA R108, R91, UR22, -R104.reuse ;  /* 0x000000165b6c7c23 */ /* 0x110fe20008000868 */
[----:B------:R-:W-:Y:S01]  /*4270*/  FFMA R91, R94, UR22, -R104 ;  /* 0x000000165e5b7c23 */ /* 0x000fe20008000868 */
[----:B------:R-:W-:-:S07]  /*4280*/  FFMA R94, R88, UR22, -R105 ;  /* 0x00000016585e7c23 */ /* 0x000fce0008000869 */
[----:B------:R-:W-:Y:S01]  /*4290*/  @!P5 FMUL R84, R84, 0.5 ;  /* 0x3f0000005454d820 */ /* 0x000fe20000400000 */
[----:B-----5:R-:W-:Y:S01]  /*42a0*/  @!P4 FMUL R83, R83, R83 ;  /* 0x000000535353c220 */ /* 0x020fe20000400000 */
[----:B------:R-:W-:-:S04]  /*42b0*/  FSETP.GEU.AND P4, PT, R81, -126, PT ;  /* 0xc2fc00005100780b */ /* 0x000fc80003f8e000 */
[----:B------:R-:W1:Y:S01]  /*42c0*/  MUFU.EX2 R84, R84 ;  /* 0x0000005400547308 */ /* 0x000e620000000800 */
[----:B------:R-:W-:-:S07]  /*42d0*/  @!P3 FMUL R80, R80, 0.5 ;  /* 0x3f0000005050b820 */ /* 0x000fce0000400000 */
[----:B------:R-:W2:Y:S01]  /*42e0*/  MUFU.EX2 R80, R80 ;  /* 0x0000005000507308 */ /* 0x000ea20000000800 */
[----:B------:R-:W-:-:S07]  /*42f0*/  @!P4 FMUL R81, R81, 0.5 ;  /* 0x3f0000005151c820 */ /* 0x000fce0000400000 */
[----:B------:R-:W3:Y:S01]  /*4300*/  MUFU.EX2 R81, R81 ;  /* 0x0000005100517308 */ /* 0x000ee20000000800 */
[----:B-1----:R-:W-:Y:S01]  /*4310*/  @!P5 FMUL R84, R84, R84 ;  /* 0x000000545454d220 */ /* 0x002fe20000400000 */
[----:B--2---:R-:W-:Y:S01]  /*4320*/  @!P3 FMUL R80, R80, R80 ;  /* 0x000000505050b220 */ /* 0x004fe20000400000 */
[----:B------:R-:W-:Y:S01]  /*4330*/  FSETP.GEU.AND P3, PT, R107, -126, PT ;  /* 0xc2fc00006b00780b */ /* 0x000fe20003f6e000 */
[----:B---3--:R-:W-:Y:S01]  /*4340*/  @!P4 FMUL R81, R81, R81 ;  /* 0x000000515151c220 */ /* 0x008fe20000400000 */
[----:B------:R-:W-:-:S11]  /*4350*/  FSETP.GEU.AND P4, PT, R108, -126, PT ;  /* 0xc2fc00006c00780b */ /* 0x000fd60003f8e000 */
[----:B------:R-:W-:Y:S02]  /*4360*/  @!P3 FMUL R107, R107, 0.5 ;  /* 0x3f0000006b6bb820 */ /* 0x000fe40000400000 */
[----:B------:R-:W-:-:S04]  /*4370*/  @!P4 FMUL R108, R108, 0.5 ;  /* 0x3f0000006c6cc820 */ /* 0x000fc80000400000 */
[----:B------:R1:W2:Y:S02]  /*4380*/  MUFU.EX2 R90, R108 ;  /* 0x0000006c005a7308 */ /* 0x0002a40000000800 */
[--C-:B-1----:R-:W-:Y:S01]  /*4390*/  FFMA R108, R99, UR22, -R104.reuse ;  /* 0x00000016636c7c23 */ /* 0x102fe20008000868 */
[--C-:B------:R-:W-:Y:S01]  /*43a0*/  FFMA R99, R102, UR22, -R104.reuse ;  /* 0x0000001666637c23 */ /* 0x100fe20008000868 */
[----:B------:R-:W-:Y:S02]  /*43b0*/  WARPGROUP.DEPBAR.LE gsb0, 0x0 ;  /* 0x00008000000079c5 */ /* 0x000fe40000010000 */
[----:B------:R-:W-:Y:S01]  /*43c0*/  FFMA R73, R87, UR22, -R104 ;  /* 0x0000001657497c23 */ /* 0x000fe20008000868 */
[----:B------:R-:W-:Y:S01]  /*43d0*/  FFMA R72, R85, UR22, -R105 ;  /* 0x0000001655487c23 */ /* 0x000fe20008000869 */
[----:B--2---:R-:W-:-:S03]  /*43e0*/  @!P4 FMUL R90, R90, R90 ;  /* 0x0000005a5a5ac220 */ /* 0x004fc60000400000 */
[----:B------:R-:W-:-:S13]  /*43f0*/  FSETP.GEU.AND P6, PT, R73, -126, PT ;  /* 0xc2fc00004900780b */ /* 0x000fda0003fce000 */
[----:B------:R-:W-:-:S04]  /*4400*/  @!P6 FMUL R73, R73, 0.5 ;  /* 0x3f0000004949e820 */ /* 0x000fc80000400000 */
[----:B------:R1:W2:Y:S02]  /*4410*/  MUFU.EX2 R87, R73 ;  /* 0x0000004900577308 */ /* 0x0002a40000000800 */
[----:B-1----:R-:W-:Y:S01]  /*4420*/  F2FP.BF16.F32.PACK_AB R73, R83, R82 ;  /* 0x000000525349723e */ /* 0x002fe200000010ff */
[----:B------:R-:W-:-:S04]  /*4430*/  FADD R82, R23, R82 ;  /* 0x0000005217527221 */ /* 0x000fc80000000000 */
[----:B------:R-:W-:Y:S01]  /*4440*/  FADD R83, R82, R83 ;  /* 0x0000005352537221 */ /* 0x000fe20000000000 */
[----:B--2---:R-:W-:Y:S01]  /*4450*/  @!P6 FMUL R87, R87, R87 ;  /* 0x000000575757e220 */ /* 0x004fe20000400000 */
[----:B------:R-:W-:-:S04]  /*4460*/  FSETP.GEU.AND P6, PT, R72, -126, PT ;  /* 0xc2fc00004800780b */ /* 0x000fc80003fce000 */
[----:B------:R-:W-:Y:S01]  /*4470*/  F2FP.BF16.F32.PACK_AB R75, R87, R86 ;  /* 0x00000056574b723e */ /* 0x000fe200000010ff */
[----:B------:R-:W-:-:S04]  /*4480*/  FADD R86, R83, R86 ;  /* 0x0000005653567221 */ /* 0x000fc80000000000 */
[----:B------:R-:W-:-:S04]  /*4490*/  FADD R86, R86, R87 ;  /* 0x0000005756567221 */ /* 0x000fc80000000000 */
        /* <DEDUP_REMOVED lines=8> */
[----:B------:R-:W-:-:S03]  /*4520*/  FADD R84, R81, R84 ;  /* 0x0000005451547221 */ /* 0x000fc60000000000 */
[----:B------:R-:W-:Y:S01]  /*4530*/  WARPGROUP.ARRIVE ;  /* 0x00000000000079c5 */ /* 0x000fe20000000000 */
[----:B------:R-:W-:-:S04]  /*4540*/  FADD R85, R84, R85 ;  /* 0x0000005554557221 */ /* 0x000fc80000000000 */
[----:B------:R-:W-:Y:S01]  /*4550*/  @!P6 FMUL R91, R91, 0.5 ;  /* 0x3f0000005b5be820 */ /* 0x000fe20000400000 */
[----:B------:R-:W-:Y:S01]  /*4560*/  HGMMA.64x96x16.F32.BF16 R24, R72, gdesc[UR8].tnspB, R24, gsb0 ;  /* 0x4160000848187df0 */ /* 0x000fe20008001818 */
[----:B------:R-:W-:Y:S01]  /*4570*/  UMOV UR10, UR8 ;  /* 0x00000008000a7c82 */ /* 0x000fe20008000000 */
[----:B------:R-:W-:-:S03]  /*4580*/  UMOV UR11, 0x80000020 ;  /* 0x80000020000b7882 */ /* 0x000fc60000000000 */
[----:B------:R-:W1:Y:S02]  /*4590*/  MUFU.EX2 R91, R91 ;  /* 0x0000005b005b7308 */ /* 0x000e640000000800 */
[----:B-1----:R-:W-:Y:S01]  /*45a0*/  @!P6 FMUL R91, R91, R91 ;  /* 0x0000005b5b5be220 */ /* 0x002fe20000400000 */
[----:B------:R-:W-:-:S13]  /*45b0*/  FSETP.GEU.AND P6, PT, R92, -126, PT ;  /* 0xc2fc00005c00780b */ /* 0x000fda0003fce000 */
[----:B------:R-:W-:-:S06]  /*45c0*/  @!P6 FMUL R92, R92, 0.5 ;  /* 0x3f0000005c5ce820 */ /* 0x000fcc0000400000 */
[----:B------:R-:W1:Y:S02]  /*45d0*/  MUFU.EX2 R92, R92 ;  /* 0x0000005c005c7308 */ /* 0x000e640000000800 */
[----:B-1----:R-:W-:Y:S01]  /*45e0*/  @!P6 FMUL R92, R92, R92 ;  /* 0x0000005c5c5ce220 */ /* 0x002fe20000400000 */
[----:B------:R-:W-:-:S13]  /*45f0*/  FSETP.GEU.AND P6, PT, R99, -126, PT ;  /* 0xc2fc00006300780b */ /* 0x000fda0003fce000 */
[----:B------:R-:W-:-:S06]  /*4600*/  @!P6 FMUL R99, R99, 0.5 ;  /* 0x3f0000006363e820 */ /* 0x000fcc0000400000 */
[----:B------:R-:W1:Y:S02]  /*4610*/  MUFU.EX2 R99, R99 ;  /* 0x0000006300637308 */ /* 0x000e640000000800 */
[----:B-1----:R-:W-:Y:S01]  /*4620*/  @!P6 FMUL R99, R99, R99 ;  /* 0x000000636363e220 */ /* 0x002fe20000400000 */
[----:B------:R-:W-:Y:S02]  /*4630*/  WARPGROUP.DEPBAR.LE gsb0, 0x0 ;  /* 0x00008000000079c5 */ /* 0x000fe40000010000 */
[----:B------:R-:W-:Y:S01]  /*4640*/  FFMA R74, R95, UR22, -R104 ;  /* 0x000000165f4a7c23 */ /* 0x000fe20008000868 */
[--C-:B------:R-:W-:Y:S02]  /*4650*/  FFMA R72, R89, UR22, -R105.reuse ;  /* 0x0000001659487c23 */ /* 0x100fe40008000869 */
[----:B------:R1:W2:Y:S01]  /*4660*/  MUFU.EX2 R95, R107 ;  /* 0x0000006b005f7308 */ /* 0x0002a20000000800 */
[----:B------:R-:W-:Y:S01]  /*4670*/  FFMA R73, R93, UR22, -R105 ;  /* 0x000000165d497c23 */ /* 0x000fe20008000869 */
[----:B------:R-:W-:-:S02]  /*4680*/  FSETP.GEU.AND P5, PT, R74, -126, PT ;  /* 0xc2fc00004a00780b */ /* 0x000fc40003fae000 */
[----:B------:R-:W-:Y:S01]  /*4690*/  FSETP.GEU.AND P4, PT, R72, -126, PT ;  /* 0xc2fc00004800780b */ /* 0x000fe20003f8e000 */
[--C-:B-1----:R-:W-:Y:S01]  /*46a0*/  FFMA R107, R98, UR22, -R104.reuse ;  /* 0x00000016626b7c23 */ /* 0x102fe20008000868 */
[----:B------:R-:W-:-:S09]  /*46b0*/  FFMA R104, R103, UR22, -R104 ;  /* 0x0000001667687c23 */ /* 0x000fd20008000868 */
[----:B------:R-:W-:Y:S01]  /*46c0*/  @!P5 FMUL R74, R74, 0.5 ;  /* 0x3f0000004a4ad820 */ /* 0x000fe20000400000 */
[----:B--2---:R-:W-:Y:S01]  /*46d0*/  @!P3 FMUL R95, R95, R95 ;  /* 0x0000005f5f5fb220 */ /* 0x004fe20000400000 */
[----:B------:R-:W-:Y:S01]  /*46e0*/  FSETP.GEU.AND P3, PT, R94, -126, PT ;  /* 0xc2fc00005e00780b */ /* 0x000fe20003f6e000 */
[----:B------:R-:W-:Y:S01]  /*46f0*/  @!P4 FMUL R72, R72, 0.5 ;  /* 0x3f0000004848c820 */ /* 0x000fe20000400000 */
[----:B------:R-:W1:Y:S08]  /*4700*/  MUFU.EX2 R88, R74 ;  /* 0x0000004a00587308 */ /* 0x000e700000000800 */
[----:B------:R-:W2:Y:S03]  /*4710*/  MUFU.EX2 R93, R72 ;  /* 0x00000048005d7308 */ /* 0x000ea60000000800 */
[----:B------:R-:W-:Y:S01]  /*4720*/  @!P3 FMUL R94, R94, 0.5 ;  /* 0x3f0000005e5eb820 */ /* 0x000fe20000400000 */
[----:B-1----:R-:W-:Y:S01]  /*4730*/  @!P5 FMUL R88, R88, R88 ;  /* 0x000000585858d220 */ /* 0x002fe20000400000 */
[----:B------:R-:W-:-:S04]  /*4740*/  FSETP.GEU.AND P5, PT, R73, -126, PT ;  /* 0xc2fc00004900780b */ /* 0x000fc80003fae000 */
[----:B------:R-:W1:Y:S01]  /*4750*/  MUFU.EX2 R94, R94 ;  /* 0x0000005e005e7308 */ /* 0x000e620000000800 */
[----:B------:R-:W-:Y:S01]  /*4760*/  F2FP.BF16.F32.PACK_AB R75, R88, R91 ;  /* 0x0000005b584b723e */ /* 0x000fe200000010ff */
[----:B--2---:R-:W-:Y:S01]  /*4770*/  @!P4 FMUL R93, R93, R93 ;  /* 0x0000005d5d5dc220 */ /* 0x004fe20000400000 */
[----:B------:R-:W-:-:S06]  /*4780*/  FSETP.GEU.AND P4, PT, R108, -126, PT ;  /* 0xc2fc00006c00780b */ /* 0x000fcc0003f8e000 */
[----:B------:R-:W-:-:S04]  /*4790*/  @!P5 FMUL R73, R73, 0.5 ;  /* 0x3f0000004949d820 */ /* 0x000fc80000400000 */
[----:B------:R2:W3:Y:S01]  /*47a0*/  MUFU.EX2 R89, R73 ;  /* 0x0000004900597308 */ /* 0x0004e20000000800 */
[----:B-1----:R-:W-:Y:S01]  /*47b0*/  @!P3 FMUL R94, R94, R94 ;  /* 0x0000005e5e5eb220 */ /* 0x002fe20000400000 */
[----:B------:R-:W-:Y:S01]  /*47c0*/  FSETP.GEU.AND P3, PT, R107, -126, PT ;  /* 0xc2fc00006b00780b */ /* 0x000fe20003f6e000 */
[----:B------:R-:W-:-:S03]  /*47d0*/  @!P4 FMUL R108, R108, 0.5 ;  /* 0x3f0000006c6cc820 */ /* 0x000fc60000400000 */
[----:B------:R-:W-:Y:S01]  /*47e0*/  F2FP.BF16.F32.PACK_AB R72, R93, R94 ;  /* 0x0000005e5d48723e */ /* 0x000fe200000010ff */
[----:B------:R-:W-:Y:S01]  /*47f0*/  FADD R94, R85, R94 ;  /* 0x0000005e555e7221 */ /* 0x000fe20000000000 */
[----:B------:R-:W1:Y:S01]  /*4800*/  MUFU.EX2 R98, R108 ;  /* 0x0000006c00627308 */ /* 0x000e620000000800 */
[----:B--2---:R-:W-:Y:S01]  /*4810*/  F2FP.BF16.F32.PACK_AB R73, R90, R95 ;  /* 0x0000005f5a49723e */ /* 0x004fe200000010ff */
[----:B------:R-:W-:Y:S01]  /*4820*/  FADD R95, R86, R95 ;  /* 0x0000005f565f7221 */ /* 0x000fe20000000000 */
[----:B------:R-:W-:-:S03]  /*4830*/  FADD R93, R94, R93 ;  /* 0x0000005d5e5d7221 */ /* 0x000fc60000000000 */
[----:B------:R-:W-:Y:S01]  /*4840*/  FADD R90, R95, R90 ;  /* 0x0000005a5f5a7221 */ /* 0x000fe20000000000 */
[----:B------:R-:W-:Y:S01]  /*4850*/  @!P3 FMUL R107, R107, 0.5 ;  /* 0x3f0000006b6bb820 */ /* 0x000fe20000400000 */
[----:B---3--:R-:W-:Y:S01]  /*4860*/  @!P5 FMUL R89, R89, R89 ;  /* 0x000000595959d220 */ /* 0x008fe20000400000 */
[----:B------:R-:W-:Y:S02]  /*4870*/  FSETP.GEU.AND P5, PT, R104, -126, PT ;  /* 0xc2fc00006800780b */ /* 0x000fe40003fae000 */
[----:B------:R-:W2:Y:S01]  /*4880*/  MUFU.EX2 R103, R107 ;  /* 0x0000006b00677308 */ /* 0x000ea20000000800 */
[----:B------:R-:W-:Y:S01]  /*4890*/  FADD R91, R90, R91 ;  /* 0x0000005b5a5b7221 */ /* 0x000fe20000000000 */
[----:B------:R-:W-:Y:S01]  /*48a0*/  F2FP.BF16.F32.PACK_AB R74, R89, R92 ;  /* 0x0000005c594a723e */ /* 0x000fe200000010ff */
[----:B------:R-:W-:Y:S02]  /*48b0*/  FADD R92, R93, R92 ;  /* 0x0000005c5d5c7221 */ /* 0x000fe40000000000 */
[----:B------:R-:W-:Y:S01]  /*48c0*/  FADD R88, R91, R88 ;  /* 0x000000585b587221 */ /* 0x000fe20000000000 */
[----:B-1----:R-:W-:Y:S01]  /*48d0*/  @!P4 FMUL R98, R98, R98 ;  /* 0x000000626262c220 */ /* 0x002fe20000400000 */
[----:B------:R-:W-:Y:S01]  /*48e0*/  WARPGROUP.ARRIVE ;  /* 0x00000000000079c5 */ /* 0x000fe20000000000 */
[----:B------:R-:W-:-:S03]  /*48f0*/  FADD R89, R92, R89 ;  /* 0x000000595c597221 */ /* 0x000fc60000000000 */
[----:B------:R-:W-:Y:S02]  /*4900*/  @!P5 FMUL R104, R104, 0.5 ;  /* 0x3f0000006868d820 */ /* 0x000fe40000400000 */
[----:B------:R-:W-:Y:S01]  /*4910*/  HGMMA.64x96x16.F32.BF16 R24, R72, gdesc[UR8].tnspB, R24, gsb0 ;  /* 0x4160000848187df0 */ /* 0x000fe20008001818 */
[----:B--2---:R-:W-:Y:S02]  /*4920*/  @!P3 FMUL R103, R103, R103 ;  /* 0x000000676767b220 */ /* 0x004fe40000400000 */
[----:B------:R-:W-:Y:S02]  /*4930*/  WARPGROUP.DEPBAR.LE gsb0, 0x0 ;  /* 0x00008000000079c5 */ /* 0x000fe40000010000 */
[--C-:B------:R-:W-:Y:S01]  /*4940*/  FFMA R72, R96, UR22, -R105.reuse ;  /* 0x0000001660487c23 */ /* 0x100fe20008000869 */
[--C-:B------:R-:W-:Y:S01]  /*4950*/  FFMA R73, R97, UR22, -R105.reuse ;  /* 0x0000001661497c23 */ /* 0x100fe20008000869 */
[----:B------:R-:W1:Y:S01]  /*4960*/  MUFU.EX2 R96, R104 ;  /* 0x0000006800607308 */ /* 0x000e620000000800 */
[--C-:B------:R-:W-:Y:S01]  /*4970*/  FFMA R74, R101, UR22, -R105.reuse ;  /* 0x00000016654a7c23 */ /* 0x100fe20008000869 */
[----:B------:R-:W-:Y:S01]  /*4980*/  FFMA R105, R100, UR22, -R105 ;  /* 0x0000001664697c23 */ /* 0x000fe20008000869 */
[----:B------:R-:W-:-:S02]  /*4990*/  FSETP.GEU.AND P3, PT, R72, -126, PT ;  /* 0xc2fc00004800780b */ /* 0x000fc40003f6e000 */
[----:B------:R-:W-:Y:S02]  /*49a0*/  FSETP.GEU.AND P4, PT, R73, -126, PT ;  /* 0xc2fc00004900780b */ /* 0x000fe40003f8e000 */
[----:B------:R-:W-:-:S09]  /*49b0*/  FSETP.GEU.AND P6, PT, R74, -126, PT ;  /* 0xc2fc00004a00780b */ /* 0x000fd20003fce000 */
[----:B------:R-:W-:Y:S01]  /*49c0*/  @!P3 FMUL R72, R72, 0.5 ;  /* 0x3f0000004848b820 */ /* 0x000fe20000400000 */
[----:B-1----:R-:W-:Y:S01]  /*49d0*/  @!P5 FMUL R96, R96, R96 ;  /* 0x000000606060d220 */ /* 0x002fe20000400000 */
[----:B------:R-:W-:Y:S01]  /*49e0*/  FSETP.GEU.AND P5, PT, R105, -126, PT ;  /* 0xc2fc00006900780b */ /* 0x000fe20003fae000 */
[----:B------:R-:W-:Y:S01]  /*49f0*/  @!P4 FMUL R73, R73, 0.5 ;  /* 0x3f0000004949c820 */ /* 0x000fe20000400000 */
[----:B------:R-:W-:Y:S01]  /*4a00*/  @!P6 FMUL R74, R74, 0.5 ;  /* 0x3f0000004a4ae820 */ /* 0x000fe20000400000 */
[----:B------:R-:W1:Y:S01]  /*4a10*/  MUFU.EX2 R100, R72 ;  /* 0x0000004800647308 */ /* 0x000e620000000800 */
[----:B------:R-:W-:-:S07]  /*4a20*/  F2FP.BF16.F32.PACK_AB R75, R96, R99 ;  /* 0x00000063604b723e */ /* 0x000fce00000010ff */
[----:B------:R2:W3:Y:S02]  /*4a30*/  MUFU.EX2 R101, R73 ;  /* 0x0000004900657308 */ /* 0x0004e40000000800 */
[----:B------:R-:W-:-:S06]  /*4a40*/  @!P5 FMUL R105, R105, 0.5 ;  /* 0x3f0000006969d820 */ /* 0x000fcc0000400000 */
[----:B------:R-:W4:Y:S01]  /*4a50*/  MUFU.EX2 R97, R74 ;  /* 0x0000004a00617308 */ /* 0x000f220000000800 */
[----:B-1----:R-:W-:Y:S01]  /*4a60*/  @!P3 FMUL R100, R100, R100 ;  /* 0x000000646464b220 */ /* 0x002fe20000400000 */
[----:B--2---:R-:W-:Y:S01]  /*4a70*/  F2FP.BF16.F32.PACK_AB R73, R98, R103 ;  /* 0x000000676249723e */ /* 0x004fe200000010ff */
[----:B------:R-:W-:Y:S01]  /*4a80*/  FADD R103, R88, R103 ;  /* 0x0000006758677221 */ /* 0x000fe20000000000 */
[----:B------:R-:W-:-:S03]  /*4a90*/  ISETP.NE.AND P3, PT, R6, 0x4, PT ;  /* 0x000000040600780c */ /* 0x000fc60003f65270 */
[----:B------:R-:W-:Y:S01]  /*4aa0*/  FADD R98, R103, R98 ;  /* 0x0000006267627221 */ /* 0x000fe20000000000 */
[----:B------:R-:W1:Y:S01]  /*4ab0*/  MUFU.EX2 R102, R105 ;  /* 0x0000006900667308 */ /* 0x000e620000000800 */
[----:B---3--:R-:W-:Y:S01]  /*4ac0*/  @!P4 FMUL R101, R101, R101 ;  /* 0x000000656565c220 */ /* 0x008fe20000400000 */
[----:B------:R-:W-:Y:S01]  /*4ad0*/  SEL R6, R6, RZ, P3 ;  /* 0x000000ff06067207 */ /* 0x000fe20001800000 */
[----:B------:R-:W-:Y:S01]  /*4ae0*/  FADD R99, R98, R99 ;  /* 0x0000006362637221 */ /* 0x000fe20000000000 */
[----:B------:R-:W-:Y:S02]  /*4af0*/  ISETP.NE.AND P4, PT, R15, 0x4, PT ;  /* 0x000000040f00780c */ /* 0x000fe40003f85270 */
[----:B------:R-:W-:Y:S01]  /*4b00*/  F2FP.BF16.F32.PACK_AB R72, R101, R100 ;  /* 0x000000646548723e */ /* 0x000fe200000010ff */
[----:B------:R-:W-:Y:S01]  /*4b10*/  FADD R100, R89, R100 ;  /* 0x0000006459647221 */ /* 0x000fe20000000000 */
[C---:B------:R-:W-:Y:S01]  /*4b20*/  LEA R12, R6.reuse, R11, 0x3 ;  /* 0x0000000b060c7211 */ /* 0x040fe200078e18ff */
[----:B----4-:R-:W-:Y:S01]  /*4b30*/  @!P6 FMUL R97, R97, R97 ;  /* 0x000000616161e220 */ /* 0x010fe20000400000 */
[----:B------:R-:W-:Y:S01]  /*4b40*/  IADD3 R6, R6, 0x1, RZ ;  /* 0x0000000106067810 */ /* 0x000fe20007ffe0ff */
[----:B------:R-:W-:Y:S01]  /*4b50*/  FADD R101, R100, R101 ;  /* 0x0000006564657221 */ /* 0x000fe20000000000 */
[----:B------:R-:W-:-:S02]  /*4b60*/  PRMT R12, RZ, 0x654, R12 ;  /* 0x00000654ff0c7816 */ /* 0x000fc4000000000c */
[----:B------:R-:W-:Y:S02]  /*4b70*/  ISETP.NE.AND P3, PT, R6, 0x4, PT ;  /* 0x000000040600780c */ /* 0x000fe40003f65270 */
[----:B------:R-:W-:Y:S01]  /*4b80*/  SEL R15, R15, RZ, P4 ;  /* 0x000000ff0f0f7207 */ /* 0x000fe20002000000 */
[----:B-1----:R-:W-:Y:S01]  /*4b90*/  @!P5 FMUL R102, R102, R102 ;  /* 0x000000666666d220 */ /* 0x002fe20000400000 */
[----:B------:R-:W-:-:S04]  /*4ba0*/  SEL R6, R6, RZ, P3 ;  /* 0x000000ff06067207 */ /* 0x000fc80001800000 */
[----:B------:R-:W-:Y:S01]  /*4bb0*/  F2FP.BF16.F32.PACK_AB R74, R97, R102 ;  /* 0x00000066614a723e */ /* 0x000fe200000010ff */
[----:B------:R-:W-:-:S03]  /*4bc0*/  FADD R102, R101, R102 ;  /* 0x0000006665667221 */ /* 0x000fc60000000000 */
[----:B------:R-:W-:Y:S01]  /*4bd0*/  WARPGROUP.ARRIVE ;  /* 0x00000000000079c5 */ /* 0x000fe20000000000 */
[----:B------:R-:W-:-:S05]  /*4be0*/  FADD R13, R102, R97 ;  /* 0x00000061660d7221 */ /* 0x000fca0000000000 */
[----:B------:R-:W-:Y:S03]  /*4bf0*/  HGMMA.64x96x16.F32.BF16 R24, R72, gdesc[UR4].tnspB, R24, gsb0 ;  /* 0x4160000448187df0 */ /* 0x000fe60008001818 */
[----:B------:R-:W-:Y:S02]  /*4c00*/  WARPGROUP.DEPBAR.LE gsb0, 0x0 ;  /* 0x00008000000079c5 */ /* 0x000fe40000010000 */
[----:B------:R1:W-:Y:S02]  /*4c10*/  SYNCS.ARRIVE.TRANS64.RED.A1T0 RZ, [R12+URZ], RZ ;  /* 0x000000ff0cff79a7 */ /* 0x0003e4000810043f */
[----:B-1----:R-:W-:-:S04]  /*4c20*/  SEL R12, RZ, 0x1, P4 ;  /* 0x00000001ff0c7807 */ /* 0x002fc80002000000 */
[----:B------:R-:W-:Y:S01]  /*4c30*/  LOP3.LUT R3, R3, R12, RZ, 0x3c, !PT ;  /* 0x0000000c03037212 */ /* 0x000fe200078e3cff */
[----:B------:R-:W-:Y:S01]  /*4c40*/  FADD R12, R99, R96 ;  /* 0x00000060630c7221 */ /* 0x000fe20000000000 */
[----:B------:R-:W-:Y:S06]  /*4c50*/  @P2 BRA `(.L_x_31) ;  /* 0x0000000000d02947 */ /* 0x000fec0003800000 */
[----:B------:R-:W-:Y:S01]  /*4c60*/  ISETP.LT.OR P2, PT, R7, 0x1, !P0 ;  /* 0x000000010700780c */ /* 0x000fe20004741670 */
[----:B------:R-:W-:-:S12]  /*4c70*/  BSSY B0, `(.L_x_32) ;  /* 0x0000031000007945 */ /* 0x000fd80003800000 */
[----:B------:R-:W-:Y:S05]  /*4c80*/  @P2 BRA `(.L_x_33) ;  /* 0x0000000000bc2947 */ /* 0x000fea0003800000 */
[----:B------:R-:W-:Y:S01]  /*4c90*/  IMAD R19, R5, 0x8, R2 ;  /* 0x0000000805137824 */ /* 0x000fe200078e0202 */
[----:B------:R-:W-:Y:S02]  /*4ca0*/  SHF.L.U32 R20, R4, 0x1f, RZ ;  /* 0x0000001f04147819 */ /* 0x000fe400000006ff */
[----:B------:R-:W-:Y:S02]  /*4cb0*/  ISETP.NE.AND P3, PT, R0, RZ, PT ;  /* 0x000000ff0000720c */ /* 0x000fe40003f65270 */
[----:B------:R-:W1:Y:S02]  /*4cc0*/  SYNCS.PHASECHK.TRANS64.TRYWAIT P2, [R19+URZ+0xf020], R20 ;  /* 0x00f02014130075a7 */ /* 0x000e64000804017f */
[----:B-1----:R-:W-:Y:S09]  /*4cd0*/  @!P2 BRA `(.L_x_34) ;  /* 0x0000004000bca947 */ /* 0x002ff20003800000 */
.L_x_85:
[----:B------:R-:W-:Y:S05]  /*4ce0*/  @P3 BRA `(.L_x_35) ;  /* 0x0000000000143947 */ /* 0x000fea0003800000 */
[----:B------:R-:W-:Y:S02]  /*4cf0*/  LOP3.LUT P2, RZ, R16, 0x1f, RZ, 0xc0, !PT ;  /* 0x0000001f10ff7812 */ /* 0x000fe4000784c0ff */
[----:B-1----:R-:W-:-:S04]  /*4d00*/  MOV R20, 0x3000 ;  /* 0x0000300000147802 */ /* 0x002fc80000000f00 */
[----:B------:R2:W-:Y:S07]  /*4d10*/  SYNCS.ARRIVE.TRANS64 RZ, [R19+URZ+0xf000], R20 ;  /* 0x00f0001413ff79a7 */ /* 0x0005ee000800003f */
[----:B------:R-:W-:Y:S05]  /*4d20*/  @!P2 BRA `(.L_x_35) ;  /* 0x000000000004a947 */ /* 0x000fea0003800000 */
[----:B------:R-:W-:Y:S01]  /*4d30*/  BPT.TRAP 0x1 ;  /* 0x000000040000795c */ /* 0x000fe20000300000 */
.L_x_35:
[----:B-12---:R-:W-:Y:S01]  /*4d40*/  IMAD R20, R5, 0x3000, R2 ;  /* 0x0000300005147824 */ /* 0x006fe200078e0202 */
[----:B------:R-:W-:Y:S01]  /*4d50*/  R2UR UR25, R19 ;  /* 0x00000000131972ca */ /* 0x000fe200000e0000 */
[----:B------:R-:W-:Y:S01]  /*4d60*/  UIADD3 UR6, UP0, UR38, 0x2f0, URZ ;  /* 0x000002f026067890 */ /* 0x000fe2000ff1e03f */
[----:B------:R-:W-:Y:S01]  /*4d70*/  R2UR UR27, R8 ;  /* 0x00000000081b72ca */ /* 0x000fe200000e0000 */
[----:B------:R-:W-:Y:S01]  /*4d80*/  UMOV UR32, 0x0 ;  /* 0x0000000000207882 */ /* 0x000fe20000000000 */
[----:B------:R-:W-:Y:S01]  /*4d90*/  R2UR UR8, R20 ;  /* 0x00000000140872ca */ /* 0x000fe200000e0000 */
[----:B------:R-:W-:Y:S01]  /*4da0*/  UIADD3.X UR7, URZ, UR39, URZ, UP0, !UPT ;  /* 0x000000273f077290 */ /* 0x000fe200087fe43f */
[----:B------:R-:W-:Y:S01]  /*4db0*/  VIADD R5, R5, 0x1 ;  /* 0x0000000105057836 */ /* 0x000fe20000000000 */
[----:B------:R-:W-:Y:S01]  /*4dc0*/  UMOV UR33, 0x10000000 ;  /* 0x1000000000217882 */ /* 0x000fe20000000000 */
[----:B------:R-:W-:Y:S01]  /*4dd0*/  UMOV UR26, URZ ;  /* 0x0000003f001a7c82 */ /* 0x000fe20008000000 */
[----:B------:R-:W-:Y:S01]  /*4de0*/  UMOV UR28, UR36 ;  /* 0x00000024001c7c82 */ /* 0x000fe20008000000 */
[----:B------:R-:W-:Y:S01]  /*4df0*/  UMOV UR29, UR37 ;  /* 0x00000025001d7c82 */ /* 0x000fe20008000000 */
[----:B------:R-:W-:Y:S01]  /*4e00*/  UMOV UR18, 0x20 ;  /* 0x0000002000127882 */ /* 0x000fe20000000000 */
[----:B------:R-:W-:Y:S01]  /*4e10*/  UMOV UR20, UR36 ;  /* 0x0000002400147c82 */ /* 0x000fe20008000000 */
[----:B------:R-:W-:Y:S01]  /*4e20*/  UIADD3 UR25, UR25, 0xf000, URZ ;  /* 0x0000f00019197890 */ /* 0x000fe2000fffe03f */
[C---:B------:R-:W-:Y:S01]  /*4e30*/  ISETP.NE.AND P2, PT, R5.reuse, 0x4, PT ;  /* 0x000000040500780c */ /* 0x040fe20003f45270 */
[----:B------:R-:W-:Y:S01]  /*4e40*/  USHF.L.U32 UR27, UR27, 0x6, URZ ;  /* 0x000000061b1b7899 */ /* 0x000fe2000800063f */
[----:B------:R-:W-:Y:S01]  /*4e50*/  IADD3 R8, R8, 0x1, RZ ;  /* 0x0000000108087810 */ /* 0x000fe20007ffe0ff */
        /* <DEDUP_REMOVED lines=9> */
[----:B------:R-:W-:Y:S01]  /*4ef0*/  UMOV UR10, 0x40 ;  /* 0x00000040000a7882 */ /* 0x000fe20000000000 */
[----:B------:R-:W-:Y:S01]  /*4f00*/  UMOV UR12, UR36 ;  /* 0x00000024000c7c82 */ /* 0x000fe20008000000 */
[----:B------:R-:W-:Y:S01]  /*4f10*/  UMOV UR13, UR37 ;  /* 0x00000025000d7c82 */ /* 0x000fe20008000000 */
[----:B------:R-:W-:Y:S01]  /*4f20*/  UMOV UR9, UR25 ;  /* 0x0000001900097c82 */ /* 0x000fe20008000000 */
[----:B------:R1:W-:Y:S01]  /*4f30*/  UTMALDG.4D [UR24], [UR6], desc[UR32] ;  /* 0x00002018060075b4 */ /* 0x0003e20008019000 */
[----:B------:R-:W-:Y:S01]  /*4f40*/  UMOV UR11, UR27 ;  /* 0x0000001b000b7c82 */ /* 0x000fe20008000000 */
[----:B------:R1:W-:Y:S01]  /*4f50*/  UTMALDG.4D [UR16], [UR6], desc[UR32] ;  /* 0x00002010060075b4 */ /* 0x0003e20008019000 */
[----:B------:R1:W-:Y:S02]  /*4f60*/  UTMALDG.4D [UR8], [UR6], desc[UR32] ;  /* 0x00002008060075b4 */ /* 0x0003e40008019000 */
[----:B-1----:R-:W-:Y:S01]  /*4f70*/  NOP ;  /* 0x0000000000007918 */ /* 0x002fe20000000000 */
.L_x_33:
[----:B------:R-:W-:Y:S05]  /*4f80*/  BSYNC B0 ;  /* 0x0000000000007941 */ /* 0x000fea0003800000 */
.L_x_32:
[----:B------:R-:W-:-:S07]  /*4f90*/  VIADD R7, R7, 0xffffffff ;  /* 0xffffffff07077836 */ /* 0x000fce0000000000 */
.L_x_31:
[----:B------:R-:W-:Y:S01]  /*4fa0*/  IADD3 R10, R10, 0x40, RZ ;  /* 0x000000400a0a7810 */ /* 0x000fe20007ffe0ff */
[----:B------:R-:W-:Y:S01]  /*4fb0*/  IMAD.MOV.U32 R19, RZ, RZ, R17 ;  /* 0x000000ffff137224 */ /* 0x000fe200078e0011 */
[----:B------:R-:W-:Y:S01]  /*4fc0*/  MOV R21, R14 ;  /* 0x0000000e00157202 */ /* 0x000fe20000000f00 */
[----:B------:R-:W-:Y:S06]  /*4fd0*/  @P1 BRA `(.L_x_36) ;  /* 0xffffffe0000c1947 */ /* 0x000fec000383ffff */
.L_x_24:
[----:B------:R-:W-:-:S13]  /*4fe0*/  ISETP.GE.AND P1, PT, R18, 0x1, PT ;  /* 0x000000011200780c */ /* 0x000fda0003f26270 */
[----:B------:R-:W-:Y:S05]  /*4ff0*/  @!P1 BRA `(.L_x_37) ;  /* 0x0000002400609947 */ /* 0x000fea0003800000 */
[----:B------:R-:W-:Y:S01]  /*5000*/  IMAD.MOV.U32 R20, RZ, RZ, R17 ;  /* 0x000000ffff147224 */ /* 0x000fe200078e0011 */
[----:B------:R-:W-:Y:S02]  /*5010*/  MOV R19, R14 ;  /* 0x0000000e00137202 */ /* 0x000fe40000000f00 */
[----:B------:R-:W-:-:S07]  /*5020*/  LOP3.LUT R22, R16, 0x1f, RZ, 0xc0, !PT ;  /* 0x0000001f10167812 */ /* 0x000fce00078ec0ff */
.L_x_50:
[----:B------:R-:W-:Y:S01]  /*5030*/  IMAD R17, R15, 0x8, R2 ;  /* 0x000000080f117824 */ /* 0x000fe200078e0202 */
[----:B------:R-:W-:-:S07]  /*5040*/  SHF.L.U32 R14, R3, 0x1f, RZ ;  /* 0x0000001f030e7819 */ /* 0x000fce00000006ff */
[----:B------:R-:W-:Y:S05]  /*5050*/  YIELD ;  /* 0x0000000000007946 */ /* 0x000fea0003800000 */
[----:B------:R-:W2:Y:S02]  /*5060*/  SYNCS.PHASECHK.TRANS64.TRYWAIT P1, [R17+URZ+0xf000], R14 ;  /* 0x00f0000e110075a7 */ /* 0x000ea4000802017f */
[----:B--2---:R-:W-:Y:S05]  /*5070*/  @!P1 BRA `(.L_x_38) ;  /* 0x0000003c00e89947 */ /* 0x004fea0003800000 */
.L_x_86:
[----:B------:R-:W-:Y:S05]  /*5080*/  WARPSYNC.ALL ;  /* 0x0000000000007948 */ /* 0x000fea0003800000 */
[----:B------:R-:W-:Y:S01]  /*5090*/  MOV R104, UR30 ;  /* 0x0000001e00687c02 */ /* 0x000fe20008000f00 */
[----:B------:R-:W-:Y:S01]  /*50a0*/  IMAD.MOV.U32 R105, RZ, RZ, -0x7fffffe0 ;  /* 0x80000020ff697424 */ /* 0x000fe200078e00ff */
[----:B-1----:R-:W-:Y:S01]  /*50b0*/  WARPGROUP.ARRIVE ;  /* 0x00000000000079c5 */ /* 0x002fe20000000000 */
[----:B------:R-:W-:Y:S01]  /*50c0*/  IMAD.MOV.U32 R107, RZ, RZ, -0x7fffffe0 ;  /* 0x80000020ff6b7424 */ /* 0x000fe200078e00ff */
[----:B------:R-:W-:Y:S01]  /*50d0*/  ISETP.NE.AND P1, PT, R9, RZ, PT ;  /* 0x000000ff0900720c */ /* 0x000fe20003f25270 */
[----:B------:R-:W-:Y:S01]  /*50e0*/  IMAD R104, R15, 0x300, R104 ;  /* 0x000003000f687824 */ /* 0x000fe200078e0268 */
[----:B------:R-:W-:Y:S01]  /*50f0*/  R2UR UR59, R105 ;  /* 0x00000000693b72ca */ /* 0x000fe200000e0000 */
[----:B------:R-:W-:Y:S01]  /*5100*/  IMAD.MOV.U32 R105, RZ, RZ, -0x7fffffe0 ;  /* 0x80000020ff697424 */ /* 0x000fe200078e00ff */
[----:B------:R-:W-:Y:S01]  /*5110*/  R2UR UR55, R107 ;  /* 0x000000006b3772ca */ /* 0x000fe200000e0000 */
[----:B------:R-:W-:Y:S01]  /*5120*/  IMAD.MOV.U32 R107, RZ, RZ, -0x7fffffe0 ;  /* 0x80000020ff6b7424 */ /* 0x000fe200078e00ff */
[----:B------:R-:W-:-:S02]  /*5130*/  R2UR UR58, R104 ;  /* 0x00000000683a72ca */ /* 0x000fc400000e0000 */
[----:B------:R-:W-:Y:S02]  /*5140*/  IADD3 R106, R104, 0x2, RZ ;  /* 0x00000002686a7810 */ /* 0x000fe40007ffe0ff */
[----:B------:R-:W-:Y:S01]  /*5150*/  R2UR UR51, R107 ;  /* 0x000000006b3372ca */ /* 0x000fe200000e0000 */
[----:B------:R-:W-:Y:S01]  /*5160*/  IMAD.MOV.U32 R107, RZ, RZ, -0x7fffffe0 ;  /* 0x80000020ff6b7424 */ /* 0x000fe200078e00ff */
[----:B------:R-:W-:Y:S02]  /*5170*/  R2UR UR54, R106 ;  /* 0x000000006a3672ca */ /* 0x000fe400000e0000 */
[----:B------:R-:W-:Y:S02]  /*5180*/  IADD3 R106, R104, 0x100, RZ ;  /* 0x00000100686a7810 */ /* 0x000fe40007ffe0ff */
[----:B------:R-:W-:Y:S01]  /*5190*/  R2UR UR47, R107 ;  /* 0x000000006b2f72ca */ /* 0x000fe200000e0000 */
[----:B------:R-:W-:Y:S01]  /*51a0*/  IMAD.MOV.U32 R107, RZ, RZ, -0x7fffffe0 ;  /* 0x80000020ff6b7424 */ /* 0x000fe200078e00ff */
[----:B------:R-:W-:Y:S01]  /*51b0*/  R2UR UR50, R106 ;  /* 0x000000006a3272ca */ /* 0x000fe200000e0000 */
[----:B------:R-:W-:Y:S01]  /*51c0*/  HGMMA.64x64x16.F32.BF16 R72, gdesc[UR56], RZ, !UPT, gsb0 ;  /* 0x00e00000384879f0 */ /* 0x000fe2000c0018ff */
[----:B------:R-:W-:-:S02]  /*51d0*/  IADD3 R106, R104, 0x102, RZ ;  /* 0x00000102686a7810 */ /* 0x000fc40007ffe0ff */
[----:B------:R-:W-:Y:S02]  /*51e0*/  R2UR UR43, R107 ;  /* 0x000000006b2b72ca */ /* 0x000fe400000e0000 */
[----:B------:R-:W-:Y:S02]  /*51f0*/  R2UR UR46, R106 ;  /* 0x000000006a2e72ca */ /* 0x000fe400000e0000 */
[C---:B------:R-:W-:Y:S02]  /*5200*/  IADD3 R106, R104.reuse, 0x200, RZ ;  /* 0x00000200686a7810 */ /* 0x040fe40007ffe0ff */
[----:B------:R-:W-:Y:S02]  /*5210*/  IADD3 R104, R104, 0x202, RZ ;  /* 0x0000020268687810 */ /* 0x000fe40007ffe0ff */
[----:B------:R-:W-:Y:S02]  /*5220*/  R2UR UR42, R106 ;  /* 0x000000006a2a72ca */ /* 0x000fe400000e0000 */
[----:B------:R-:W-:-:S02]  /*5230*/  R2UR UR6, R104 ;  /* 0x00000000680672ca */ /* 0x000fc400000e0000 */
[----:B------:R-:W-:Y:S01]  /*5240*/  R2UR UR7, R105 ;  /* 0x00000000690772ca */ /* 0x000fe200000e0000 */
        /* <DEDUP_REMOVED lines=24> */
.L_x_87:
[----:B------:R-:W-:Y:S05]  /*53d0*/  @P3 BRA `(.L_x_42) ;  /* 0x0000000000143947 */ /* 0x000fea0003800000 */
[----:B------:R-:W-:Y:S01]  /*53e0*/  ISETP.NE.AND P2, PT, R22, RZ, PT ;  /* 0x000000ff1600720c */ /* 0x000fe20003f45270 */
[----:B-1----:R-:W-:-:S04]  /*53f0*/  IMAD.MOV.U32 R17, RZ, RZ, 0x3000 ;  /* 0x00003000ff117424 */ /* 0x002fc800078e00ff */
[----:B------:R2:W-:Y:S08]  /*5400*/  SYNCS.ARRIVE.TRANS64 RZ, [R14+URZ+0xf000], R17 ;  /* 0x00f000110eff79a7 */ /* 0x0005f0000800003f */
[----:B------:R-:W-:Y:S05]  /*5410*/  @!P2 BRA `(.L_x_42) ;  /* 0x000000000004a947 */ /* 0x000fea0003800000 */
[----:B------:R-:W-:Y:S01]  /*5420*/  BPT.TRAP 0x1 ;  /* 0x000000040000795c */ /* 0x000fe20000300000 */
.L_x_42:
[----:B-12---:R-:W-:Y:S01]  /*5430*/  IMAD R17, R5, 0x3000, R2 ;  /* 0x0000300005117824 */ /* 0x006fe200078e0202 */
        /* <DEDUP_REMOVED lines=8> */
[----:B------:R-:W-:Y:S01]  /*54c0*/  IADD3 R5, R5, 0x1, RZ ;  /* 0x0000000105057810 */ /* 0x000fe20007ffe0ff */
[----:B------:R-:W-:Y:S01]  /*54d0*/  UMOV UR26, URZ ;  /* 0x0000003f001a7c82 */ /* 0x000fe20008000000 */
[----:B------:R-:W-:Y:S01]  /*54e0*/  UMOV UR28, UR36 ;  /* 0x00000024001c7c82 */ /* 0x000fe20008000000 */
[----:B------:R-:W-:Y:S01]  /*54f0*/  UMOV UR29, UR37 ;  /* 0x00000025001d7c82 */ /* 0x000fe20008000000 */
[----:B------:R-:W-:Y:S01]  /*5500*/  UMOV UR18, 0x20 ;  /* 0x0000002000127882 */ /* 0x000fe20000000000 */
[----:B------:R-:W-:Y:S01]  /*5510*/  UIADD3 UR25, UR25, 0xf000, URZ ;  /* 0x0000f00019197890 */ /* 0x000fe2000fffe03f */
[----:B------:R-:W-:Y:S01]  /*5520*/  ISETP.NE.AND P2, PT, R5, 0x4, PT ;  /* 0x000000040500780c */ /* 0x000fe20003f45270 */
[----:B------:R-:W-:-:S02]  /*5530*/  USHF.L.U32 UR27, UR27, 0x6, URZ ;  /* 0x000000061b1b7899 */ /* 0x000fc4000800063f */
        /* <DEDUP_REMOVED lines=19> */
.L_x_40:
[----:B------:R-:W-:-:S07]  /*5670*/  VIADD R7, R7, 0xffffffff ;  /* 0xffffffff07077836 */ /* 0x000fce0000000000 */
.L_x_39:
[----:B------:R-:W-:Y:S01]  /*5680*/  IADD3 R15, R15, 0x1, RZ ;  /* 0x000000010f0f7810 */ /* 0x000fe20007ffe0ff */
[----:B------:R-:W-:Y:S05]  /*5690*/  WARPSYNC.ALL ;  /* 0x0000000000007948 */ /* 0x000fea0003800000 */
[----:B------:R-:W-:-:S04]  /*56a0*/  ISETP.NE.AND P2, PT, R15, 0x4, PT ;  /* 0x000000040f00780c */ /* 0x000fc80003f45270 */
[----:B--2---:R-:W-:Y:S02]  /*56b0*/  SEL R14, RZ, 0x1, P2 ;  /* 0x00000001ff0e7807 */ /* 0x004fe40001000000 */
[----:B------:R-:W-:Y:S02]  /*56c0*/  SEL R15, R15, RZ, P2 ;  /* 0x000000ff0f0f7207 */ /* 0x000fe40001000000 */
[----:B------:R-:W-:Y:S01]  /*56d0*/  LOP3.LUT R3, R3, R14, RZ, 0x3c, !PT ;  /* 0x0000000e03037212 */ /* 0x000fe200078e3cff */
[C---:B------:R-:W-:Y:S01]  /*56e0*/  VIADD R14, R10.reuse, 0x1 ;  /* 0x000000010a0e7836 */ /* 0x040fe20000000000 */
[C---:B------:R-:W-:Y:S01]  /*56f0*/  ISETP.GE.AND P6, PT, R10.reuse, UR15, PT ;  /* 0x0000000f0a007c0c */ /* 0x040fe2000bfc6270 */
[C---:B------:R-:W-:Y:S01]  /*5700*/  VIADD R21, R10.reuse, 0x9 ;  /* 0x000000090a157836 */ /* 0x040fe20000000000 */
[C---:B------:R-:W-:Y:S01]  /*5710*/  IADD3 R17, R10.reuse, 0x8, RZ ;  /* 0x000000080a117810 */ /* 0x040fe20007ffe0ff */
[----:B------:R-:W-:Y:S01]  /*5720*/  VIADD R23, R10, 0x29 ;  /* 0x000000290a177836 */ /* 0x000fe20000000000 */
[----:B------:R-:W-:Y:S01]  /*5730*/  ISETP.GE.AND P5, PT, R14, UR15, PT ;  /* 0x0000000f0e007c0c */ /* 0x000fe2000bfa6270 */
[----:B------:R-:W-:Y:S01]  /*5740*/  IMAD R109, R15, 0x8, R2 ;  /* 0x000000080f6d7824 */ /* 0x000fe200078e0202 */
[----:B------:R-:W-:Y:S01]  /*5750*/  IADD3 R14, R10, 0x10, RZ ;  /* 0x000000100a0e7810 */ /* 0x000fe20007ffe0ff */
[----:B------:R-:W-:Y:S01]  /*5760*/  BSSY B0, `(.L_x_43) ;  /* 0x000007c000007945 */ /* 0x000fe20003800000 */
[----:B------:R-:W-:-:S02]  /*5770*/  ISETP.GE.AND P4, PT, R21, UR15, PT ;  /* 0x0000000f15007c0c */ /* 0x000fc4000bf86270 */
[----:B------:R-:W-:Y:S01]  /*5780*/  ISETP.GE.AND P3, PT, R14, UR15, PT ;  /* 0x0000000f0e007c0c */ /* 0x000fe2000bf66270 */
[----:B------:R-:W-:Y:S01]  /*5790*/  VIADD R14, R10, 0x11 ;  /* 0x000000110a0e7836 */ /* 0x000fe20000000000 */
[----:B------:R-:W-:Y:S02]  /*57a0*/  FSEL R21, R72, -INF , !P6 ;  /* 0xff80000048157808 */ /* 0x000fe40007000000 */
[----:B------:R-:W-:Y:S02]  /*57b0*/  FSEL R74, R74, -INF , !P6 ;  /* 0xff8000004a4a7808 */ /* 0x000fe40007000000 */
[----:B------:R-:W-:Y:S01]  /*57c0*/  ISETP.GE.AND P6, PT, R14, UR15, PT ;  /* 0x0000000f0e007c0c */ /* 0x000fe2000bfc6270 */
[C---:B------:R-:W-:Y:S01]  /*57d0*/  VIADD R14, R10.reuse, 0x19 ;  /* 0x000000190a0e7836 */ /* 0x040fe20000000000 */
[----:B------:R-:W-:Y:S02]  /*57e0*/  ISETP.GE.AND P2, PT, R17, UR15, PT ;  /* 0x0000000f11007c0c */ /* 0x000fe4000bf46270 */
[----:B------:R-:W-:-:S02]  /*57f0*/  IADD3 R17, R10, 0x18, RZ ;  /* 0x000000180a117810 */ /* 0x000fc40007ffe0ff */
[----:B------:R-:W-:Y:S02]  /*5800*/  FSEL R73, R73, -INF , !P5 ;  /* 0xff80000049497808 */ /* 0x000fe40006800000 */
[----:B------:R-:W-:Y:S02]  /*5810*/  FSEL R75, R75, -INF , !P5 ;  /* 0xff8000004b4b7808 */ /* 0x000fe40006800000 */
[----:B------:R-:W-:Y:S02]  /*5820*/  FSEL R76, R76, -INF , !P2 ;  /* 0xff8000004c4c7808 */ /* 0x000fe40005000000 */
[----:B------:R-:W-:Y:S02]  /*5830*/  FSEL R78, R78, -INF , !P2 ;  /* 0xff8000004e4e7808 */ /* 0x000fe40005000000 */
[----:B------:R-:W-:Y:S02]  /*5840*/  ISETP.GE.AND P5, PT, R17, UR15, PT ;  /* 0x0000000f11007c0c */ /* 0x000fe4000bfa6270 */
[----:B------:R-:W-:Y:S01]  /*5850*/  ISETP.GE.AND P2, PT, R14, UR15, PT ;  /* 0x0000000f0e007c0c */ /* 0x000fe2000bf46270 */
[C---:B------:R-:W-:Y:S01]  /*5860*/  VIADD R14, R10.reuse, 0x21 ;  /* 0x000000210a0e7836 */ /* 0x040fe20000000000 */
[----:B------:R-:W-:-:S02]  /*5870*/  IADD3 R17, R10, 0x20, RZ ;  /* 0x000000200a117810 */ /* 0x000fc40007ffe0ff */
[----:B------:R-:W-:Y:S02]  /*5880*/  FSEL R77, R77, -INF , !P4 ;  /* 0xff8000004d4d7808 */ /* 0x000fe40006000000 */
[----:B------:R-:W-:Y:S02]  /*5890*/  FSEL R79, R79, -INF , !P4 ;  /* 0xff8000004f4f7808 */ /* 0x000fe40006000000 */
[----:B------:R-:W-:Y:S02]  /*58a0*/  ISETP.GE.AND P4, PT, R17, UR15, PT ;  /* 0x0000000f11007c0c */ /* 0x000fe4000bf86270 */
[----:B------:R-:W-:Y:S02]  /*58b0*/  FSEL R80, R80, -INF , !P3 ;  /* 0xff80000050507808 */ /* 0x000fe40005800000 */
[----:B------:R-:W-:Y:S02]  /*58c0*/  FSEL R82, R82, -INF , !P3 ;  /* 0xff80000052527808 */ /* 0x000fe40005800000 */
[----:B------:R-:W-:-:S02]  /*58d0*/  FMNMX R72, R74, R19, !PT ;  /* 0x000000134a487209 */ /* 0x000fc40007800000 */
[----:B------:R-:W-:Y:S02]  /*58e0*/  IADD3 R17, R10, 0x28, RZ ;  /* 0x000000280a117810 */ /* 0x000fe40007ffe0ff */
[----:B------:R-:W-:Y:S02]  /*58f0*/  ISETP.GE.AND P3, PT, R14, UR15, PT ;  /* 0x0000000f0e007c0c */ /* 0x000fe4000bf66270 */
[----:B------:R-:W-:Y:S02]  /*5900*/  FMNMX R14, R21, R20, !PT ;  /* 0x00000014150e7209 */ /* 0x000fe40007800000 */
[----:B------:R-:W-:Y:S02]  /*5910*/  FSEL R84, R84, -INF , !P5 ;  /* 0xff80000054547808 */ /* 0x000fe40006800000 */
[----:B------:R-:W-:Y:S02]  /*5920*/  FSEL R86, R86, -INF , !P5 ;  /* 0xff80000056567808 */ /* 0x000fe40006800000 */
[----:B------:R-:W-:-:S02]  /*5930*/  ISETP.GE.AND P5, PT, R23, UR15, PT ;  /* 0x0000000f17007c0c */ /* 0x000fc4000bfa6270 */
[----:B------:R-:W-:Y:S02]  /*5940*/  FSEL R81, R81, -INF , !P6 ;  /* 0xff80000051517808 */ /* 0x000fe40007000000 */
[----:B------:R-:W-:Y:S02]  /*5950*/  FSEL R83, R83, -INF , !P6 ;  /* 0xff80000053537808 */ /* 0x000fe40007000000 */
[----:B------:R-:W-:Y:S02]  /*5960*/  FMNMX R23, R75, R72, !PT ;  /* 0x000000484b177209 */ /* 0x000fe40007800000 */
[----:B------:R-:W-:Y:S02]  /*5970*/  ISETP.GE.AND P6, PT, R17, UR15, PT ;  /* 0x0000000f11007c0c */ /* 0x000fe4000bfc6270 */
        /* <DEDUP_REMOVED lines=9> */
[----:B------:R-:W-:Y:S02]  /*5a10*/  FSEL R87, R87, -INF , !P2 ;  /* 0xff80000057577808 */ /* 0x000fe40005000000 */
[----:B------:R-:W-:Y:S02]  /*5a20*/  FMNMX R72, R86, R23, !PT ;  /* 0x0000001756487209 */ /* 0x000fe40007800000 */
[----:B------:R-:W-:Y:S02]  /*5a30*/  FSEL R85, R85, -INF , !P2 ;  /* 0xff80000055557808 */ /* 0x000fe40005000000 */
[----:B------:R-:W-:Y:S02]  /*5a40*/  FMNMX R14, R84, R17, !PT ;  /* 0x00000011540e7209 */ /* 0x000fe40007800000 */
[----:B------:R-:W-:-:S02]  /*5a50*/  FSEL R90, R90, -INF , !P4 ;  /* 0xff8000005a5a7808 */ /* 0x000fc40006000000 */
[----:B------:R-:W-:Y:S02]  /*5a60*/  FMNMX R23, R87, R72, !PT ;  /* 0x0000004857177209 */ /* 0x000fe40007800000 */
[----:B------:R-:W-:Y:S02]  /*5a70*/  FSEL R88, R88, -INF , !P4 ;  /* 0xff80000058587808 */ /* 0x000fe40006000000 */
[----:B------:R-:W-:Y:S02]  /*5a80*/  FMNMX R17, R85, R14, !PT ;  /* 0x0000000e55117209 */ /* 0x000fe40007800000 */
[----:B------:R-:W-:Y:S02]  /*5a90*/  IADD3 R104, R10, 0x30, RZ ;  /* 0x000000300a687810 */ /* 0x000fe40007ffe0ff */
[----:B------:R-:W-:Y:S02]  /*5aa0*/  FSEL R91, R91, -INF , !P3 ;  /* 0xff8000005b5b7808 */ /* 0x000fe40005800000 */
[----:B------:R-:W-:-:S02]  /*5ab0*/  FMNMX R72, R90, R23, !PT ;  /* 0x000000175a487209 */ /* 0x000fc40007800000 */
[----:B------:R-:W-:Y:S02]  /*5ac0*/  FSEL R89, R89, -INF , !P3 ;  /* 0xff80000059597808 */ /* 0x000fe40005800000 */
[----:B------:R-:W-:Y:S02]  /*5ad0*/  FMNMX R14, R88, R17, !PT ;  /* 0x00000011580e7209 */ /* 0x000fe40007800000 */
[----:B------:R-:W-:Y:S01]  /*5ae0*/  ISETP.GE.AND P2, PT, R104, UR15, PT ;  /* 0x0000000f68007c0c */ /* 0x000fe2000bf46270 */
[----:B------:R-:W-:Y:S01]  /*5af0*/  VIADD R104, R10, 0x31 ;  /* 0x000000310a687836 */ /* 0x000fe20000000000 */
[----:B------:R-:W-:Y:S02]  /*5b00*/  FSEL R94, R94, -INF , !P6 ;  /* 0xff8000005e5e7808 */ /* 0x000fe40007000000 */
[----:B------:R-:W-:Y:S02]  /*5b10*/  FMNMX R23, R91, R72, !PT ;  /* 0x000000485b177209 */ /* 0x000fe40007800000 */
[----:B------:R-:W-:-:S02]  /*5b20*/  FSEL R92, R92, -INF , !P6 ;  /* 0xff8000005c5c7808 */ /* 0x000fc40007000000 */
[----:B------:R-:W-:Y:S02]  /*5b30*/  FMNMX R17, R89, R14, !PT ;  /* 0x0000000e59117209 */ /* 0x000fe40007800000 */
[----:B------:R-:W-:Y:S02]  /*5b40*/  FSEL R95, R95, -INF , !P5 ;  /* 0xff8000005f5f7808 */ /* 0x000fe40006800000 */
[----:B------:R-:W-:Y:S02]  /*5b50*/  FMNMX R72, R94, R23, !PT ;  /* 0x000000175e487209 */ /* 0x000fe40007800000 */
[----:B------:R-:W-:Y:S02]  /*5b60*/  ISETP.GE.AND P4, PT, R104, UR15, PT ;  /* 0x0000000f68007c0c */ /* 0x000fe4000bf86270 */
[----:B------:R-:W-:Y:S02]  /*5b70*/  IADD3 R104, R10, 0x38, RZ ;  /* 0x000000380a687810 */ /* 0x000fe40007ffe0ff */
[----:B------:R-:W-:-:S02]  /*5b80*/  FSEL R93, R93, -INF , !P5 ;  /* 0xff8000005d5d7808 */ /* 0x000fc40006800000 */
[----:B------:R-:W-:Y:S02]  /*5b90*/  FMNMX R14, R92, R17, !PT ;  /* 0x000000115c0e7209 */ /* 0x000fe40007800000 */
[----:B------:R-:W-:Y:S02]  /*5ba0*/  FSEL R98, R98, -INF , !P2 ;  /* 0xff80000062627808 */ /* 0x000fe40005000000 */
[----:B------:R-:W-:Y:S02]  /*5bb0*/  FMNMX R23, R95, R72, !PT ;  /* 0x000000485f177209 */ /* 0x000fe40007800000 */
[----:B------:R-:W-:Y:S01]  /*5bc0*/  ISETP.GE.AND P3, PT, R104, UR15, PT ;  /* 0x0000000f68007c0c */ /* 0x000fe2000bf66270 */
[----:B------:R-:W-:Y:S01]  /*5bd0*/  VIADD R104, R10, 0x39 ;  /* 0x000000390a687836 */ /* 0x000fe20000000000 */
[----:B------:R-:W-:Y:S02]  /*5be0*/  FSEL R96, R96, -INF , !P2 ;  /* 0xff80000060607808 */ /* 0x000fe40005000000 */
[----:B------:R-:W-:-:S02]  /*5bf0*/  FMNMX R17, R93, R14, !PT ;  /* 0x0000000e5d117209 */ /* 0x000fc40007800000 */
[----:B------:R-:W-:Y:S02]  /*5c00*/  FSEL R99, R99, -INF , !P4 ;  /* 0xff80000063637808 */ /* 0x000fe40006000000 */
[----:B------:R-:W-:Y:S02]  /*5c10*/  FMNMX R72, R98, R23, !PT ;  /* 0x0000001762487209 */ /* 0x000fe40007800000 */
[----:B------:R-:W-:Y:S02]  /*5c20*/  FSEL R97, R97, -INF , !P4 ;  /* 0xff80000061617808 */ /* 0x000fe40006000000 */
[----:B------:R-:W-:Y:S02]  /*5c30*/  FMNMX R14, R96, R17, !PT ;  /* 0x00000011600e7209 */ /* 0x000fe40007800000 */
[----:B------:R-:W-:Y:S02]  /*5c40*/  ISETP.GE.AND P6, PT, R104, UR15, PT ;  /* 0x0000000f68007c0c */ /* 0x000fe4000bfc6270 */
[----:B------:R-:W-:-:S02]  /*5c50*/  FSEL R23, R102, -INF , !P3 ;  /* 0xff80000066177808 */ /* 0x000fc40005800000 */
[----:B------:R-:W-:Y:S02]  /*5c60*/  FMNMX R72, R99, R72, !PT ;  /* 0x0000004863487209 */ /* 0x000fe40007800000 */
[----:B------:R-:W-:Y:S02]  /*5c70*/  FSEL R100, R100, -INF , !P3 ;  /* 0xff80000064647808 */ /* 0x000fe40005800000 */
[----:B------:R-:W-:Y:S02]  /*5c80*/  FMNMX R17, R97, R14, !PT ;  /* 0x0000000e61117209 */ /* 0x000fe40007800000 */
[----:B------:R-:W-:Y:S02]  /*5c90*/  FSEL R103, R103, -INF , !P6 ;  /* 0xff80000067677808 */ /* 0x000fe40007000000 */
[----:B------:R-:W-:Y:S02]  /*5ca0*/  FMNMX R102, R23, R72, !PT ;  /* 0x0000004817667209 */ /* 0x000fe40007800000 */
[----:B------:R-:W-:-:S02]  /*5cb0*/  FSEL R101, R101, -INF , !P6 ;  /* 0xff80000065657808 */ /* 0x000fc40007000000 */
[----:B------:R-:W-:Y:S02]  /*5cc0*/  FMNMX R14, R100, R17, !PT ;  /* 0x00000011640e7209 */ /* 0x000fe40007800000 */
[----:B------:R-:W-:Y:S02]  /*5cd0*/  FMNMX R102, R103, R102, !PT ;  /* 0x0000006667667209 */ /* 0x000fe40007800000 */
[----:B------:R-:W-:Y:S02]  /*5ce0*/  FMNMX R72, R101, R14, !PT ;  /* 0x0000000e65487209 */ /* 0x000fe40007800000 */
[----:B------:R-:W-:Y:S01]  /*5cf0*/  SHF.L.U32 R106, R3, 0x1f, RZ ;  /* 0x0000001f036a7819 */ /* 0x000fe200000006ff */
[----:B------:R-:W1:Y:S04]  /*5d00*/  SHFL.BFLY PT, R105, R102, 0x1, 0x1f ;  /* 0x0c201f0066697f89 */ /* 0x000e6800000e0000 */
[----:B------:R-:W2:Y:S01]  /*5d10*/  SHFL.BFLY PT, R17, R72, 0x1, 0x1f ;  /* 0x0c201f0048117f89 */ /* 0x000ea200000e0000 */
[----:B-1----:R-:W-:-:S02]  /*5d20*/  FMNMX R105, R102, R105, !PT ;  /* 0x0000006966697209 */ /* 0x002fc40007800000 */
[----:B--2---:R-:W-:-:S03]  /*5d30*/  FMNMX R104, R72, R17, !PT ;  /* 0x0000001148687209 */ /* 0x004fc60007800000 */
[----:B------:R-:W1:Y:S01]  /*5d40*/  SHFL.BFLY PT, R14, R105, 0x2, 0x1f ;  /* 0x0c401f00690e7f89 */ /* 0x000e6200000e0000 */
[----:B------:R-:W-:-:S03]  /*5d50*/  LEA R72, R6, R11, 0x3 ;  /* 0x0000000b06487211 */ /* 0x000fc600078e18ff */
[----:B------:R-:W2:Y:S01]  /*5d60*/  SHFL.BFLY PT, R17, R104, 0x2, 0x1f ;  /* 0x0c401f0068117f89 */ /* 0x000ea200000e0000 */
[----:B------:R-:W-:-:S04]  /*5d70*/  PRMT R72, RZ, 0x654, R72 ;  /* 0x00000654ff487816 */ /* 0x000fc80000000048 */
[----:B------:R3:W-:Y:S01]  /*5d80*/  SYNCS.ARRIVE.TRANS64.RED.A1T0 RZ, [R72+URZ], RZ ;  /* 0x000000ff48ff79a7 */ /* 0x0007e2000810043f */
[----:B------:R-:W4:Y:S01]  /*5d90*/  SYNCS.PHASECHK.TRANS64.TRYWAIT P4, [R109+URZ+0xf000], R106 ;  /* 0x00f0006a6d0075a7 */ /* 0x000f22000808017f */
[----:B-1----:R-:W-:Y:S02]  /*5da0*/  FMNMX R14, R105, R14, !PT ;  /* 0x0000000e690e7209 */ /* 0x002fe40007800000 */
[----:B--2---:R-:W-:Y:S02]  /*5db0*/  FMNMX R17, R104, R17, !PT ;  /* 0x0000001168117209 */ /* 0x004fe40007800000 */
[C---:B------:R-:W-:Y:S02]  /*5dc0*/  FSETP.NEU.AND P3, PT, R14.reuse, -INF , PT ;  /* 0xff8000000e00780b */ /* 0x040fe40003f6d000 */
[----:B------:R-:W-:Y:S02]  /*5dd0*/  FSETP.NEU.AND P2, PT, R17, -INF , PT ;  /* 0xff8000001100780b */ /* 0x000fe40003f4d000 */
[----:B------:R-:W-:-:S02]  /*5de0*/  FSEL R102, R14, RZ, P3 ;  /* 0x000000ff0e667208 */ /* 0x000fc40001800000 */
[----:B------:R-:W-:-:S03]  /*5df0*/  FSEL R107, R17, RZ, P2 ;  /* 0x000000ff116b7208 */ /* 0x000fc60001000000 */
[C---:B------:R-:W-:Y:S01]  /*5e00*/  FADD R19, -R102.reuse, R19 ;  /* 0x0000001366137221 */ /* 0x040fe20000000100 */
[----:B------:R-:W-:Y:S01]  /*5e10*/  FMUL R104, R102, UR14 ;  /* 0x0000000e66687c20 */ /* 0x000fe20008400000 */
[----:B------:R-:W-:Y:S02]  /*5e20*/  FADD R20, -R107, R20 ;  /* 0x000000146b147221 */ /* 0x000fe40000000100 */
[----:B------:R-:W-:Y:S01]  /*5e30*/  FMUL R19, R19, UR14 ;  /* 0x0000000e13137c20 */ /* 0x000fe20008400000 */
[--C-:B------:R-:W-:Y:S01]  /*5e40*/  FFMA R74, R74, UR14, -R104.reuse ;  /* 0x0000000e4a4a7c23 */ /* 0x100fe20008000868 */
[----:B------:R-:W-:Y:S01]  /*5e50*/  FMUL R20, R20, UR14 ;  /* 0x0000000e14147c20 */ /* 0x000fe20008400000 */
[--C-:B------:R-:W-:Y:S01]  /*5e60*/  FFMA R75, R75, UR14, -R104.reuse ;  /* 0x0000000e4b4b7c23 */ /* 0x100fe20008000868 */
[----:B------:R-:W-:Y:S01]  /*5e70*/  FFMA R105, R78, UR14, -R104 ;  /* 0x0000000e4e697c23 */ /* 0x000fe20008000868 */
[----:B------:R-:W-:Y:S02]  /*5e80*/  FSETP.GEU.AND P6, PT, R19, -126, PT ;  /* 0xc2fc00001300780b */ /* 0x000fe40003fce000 */
[----:B------:R-:W-:-:S02]  /*5e90*/  FSETP.GEU.AND P5, PT, R20, -126, PT ;  /* 0xc2fc00001400780b */ /* 0x000fc40003fae000 */
[----:B------:R-:W-:Y:S02]  /*5ea0*/  FSETP.GEU.AND P2, PT, R74, -126, PT ;  /* 0xc2fc00004a00780b */ /* 0x000fe40003f4e000 */
[----:B------:R-:W-:-:S07]  /*5eb0*/  FSETP.GEU.AND P3, PT, R75, -126, PT ;  /* 0xc2fc00004b00780b */ /* 0x000fce0003f6e000 */
[----:B------:R-:W-:Y:S02]  /*5ec0*/  @!P6 FMUL R19, R19, 0.5 ;  /* 0x3f0000001313e820 */ /* 0x000fe40000400000 */
[----:B------:R-:W-:Y:S02]  /*5ed0*/  @!P5 FMUL R20, R20, 0.5 ;  /* 0x3f0000001414d820 */ /* 0x000fe40000400000 */
[----:B------:R-:W-:Y:S02]  /*5ee0*/  @!P2 FMUL R74, R74, 0.5 ;  /* 0x3f0000004a4aa820 */ /* 0x000fe40000400000 */
[----:B------:R3:W1:Y:S08]  /*5ef0*/  MUFU.EX2 R102, R20 ;  /* 0x0000001400667308 */ /* 0x0006700000000800 */
[----:B------:R-:W2:Y:S01]  /*5f00*/  MUFU.EX2 R19, R19 ;  /* 0x0000001300137308 */ /* 0x000ea20000000800 */
[----:B---34-:R-:W-:Y:S05]  /*5f10*/  @!P4 BRA `(.L_x_44) ;  /* 0x000000300068c947 */ /* 0x018fea0003800000 */
.L_x_88:
[----:B------:R-:W-:Y:S05]  /*5f20*/  BSYNC B0 ;  /* 0x0000000000007941 */ /* 0x000fea0003800000 */
.L_x_43:
[----:B------:R-:W-:Y:S01]  /*5f30*/  FSETP.GEU.AND P4, PT, R105, -126, PT ;  /* 0xc2fc00006900780b */ /* 0x000fe20003f8e000 */
[----:B------:R-:W-:Y:S01]  /*5f40*/  @!P3 FMUL R75, R75, 0.5 ;  /* 0x3f0000004b4bb820 */ /* 0x000fe20000400000 */
[----:B------:R-:W-:Y:S01]  /*5f50*/  FFMA R20, R79, UR14, -R104 ;  /* 0x0000000e4f147c23 */ /* 0x000fe20008000868 */
[----:B------:R-:W4:Y:S01]  /*5f60*/  MUFU.EX2 R78, R74 ;  /* 0x0000004a004e7308 */ /* 0x000f220000000800 */
[----:B------:R-:W-:Y:S01]  /*5f70*/  FMUL R110, R107, UR14 ;  /* 0x0000000e6b6e7c20 */ /* 0x000fe20008400000 */
[----:B-1----:R-:W-:Y:S01]  /*5f80*/  @!P5 FMUL R102, R102, R102 ;  /* 0x000000666666d220 */ /* 0x002fe20000400000 */
[----:B--2---:R-:W-:Y:S01]  /*5f90*/  @!P6 FMUL R19, R19, R19 ;  /* 0x000000131313e220 */ /* 0x004fe20000400000 */
[----:B------:R-:W-:Y:S01]  /*5fa0*/  FSETP.GEU.AND P5, PT, R20, -126, PT ;  /* 0xc2fc00001400780b */ /* 0x000fe20003fae000 */
[--C-:B------:R-:W-:Y:S01]  /*5fb0*/  FFMA R107, R76, UR14, -R110.reuse ;  /* 0x0000000e4c6b7c23 */ /* 0x100fe2000800086e */
[--C-:B------:R-:W-:Y:S01]  /*5fc0*/  FFMA R108, R77, UR14, -R110.reuse ;  /* 0x0000000e4d6c7c23 */ /* 0x100fe2000800086e */
[--C-:B------:R-:W-:Y:S01]  /*5fd0*/  FFMA R72, R21, UR14, -R110.reuse ;  /* 0x0000000e15487c23 */ /* 0x100fe2000800086e */
[----:B------:R-:W1:Y:S01]  /*5fe0*/  MUFU.EX2 R79, R75 ;  /* 0x0000004b004f7308 */ /* 0x000e620000000800 */
[----:B------:R-:W-:Y:S01]  /*5ff0*/  FFMA R73, R73, UR14, -R110 ;  /* 0x0000000e49497c23 */ /* 0x000fe2000800086e */
[----:B------:R-:W-:Y:S01]  /*6000*/  @!P4 FMUL R105, R105, 0.5 ;  /* 0x3f0000006969c820 */ /* 0x000fe20000400000 */
[----:B------:R-:W-:Y:S01]  /*6010*/  IMAD.MOV.U32 R21, RZ, RZ, -0x7fffffe0 ;  /* 0x80000020ff157424 */ /* 0x000fe200078e00ff */
[----:B------:R-:W-:Y:S01]  /*6020*/  FSETP.GEU.AND P6, PT, R72, -126, PT ;  /* 0xc2fc00004800780b */ /* 0x000fe20003fce000 */
[----:B------:R-:W-:Y:S05]  /*6030*/  WARPSYNC.ALL ;  /* 0x0000000000007948 */ /* 0x000fea0003800000 */
[----:B------:R-:W2:Y:S01]  /*6040*/  MUFU.EX2 R105, R105 ;  /* 0x0000006900697308 */ /* 0x000ea20000000800 */
[----:B----4-:R-:W-:Y:S01]  /*6050*/  @!P2 FMUL R78, R78, R78 ;  /* 0x0000004e4e4ea220 */ /* 0x010fe20000400000 */
[----:B------:R-:W-:Y:S01]  /*6060*/  FSETP.GEU.AND P2, PT, R73, -126, PT ;  /* 0xc2fc00004900780b */ /* 0x000fe20003f4e000 */
[----:B------:R-:W-:Y:S01]  /*6070*/  @!P5 FMUL R20, R20, 0.5 ;  /* 0x3f0000001414d820 */ /* 0x000fe20000400000 */
[----:B------:R-:W-:Y:S01]  /*6080*/  R2UR UR7, R21 ;  /* 0x00000000150772ca */ /* 0x000fe200000e0000 */
[-C--:B------:R-:W-:Y:S01]  /*6090*/  FMUL R24, R24, R102.reuse ;  /* 0x0000006618187220 */ /* 0x080fe20000400000 */
[-C--:B------:R-:W-:Y:S01]  /*60a0*/  FMUL R25, R25, R102.reuse ;  /* 0x0000006619197220 */ /* 0x080fe20000400000 */
[----:B-1----:R-:W-:Y:S01]  /*60b0*/  @!P3 FMUL R79, R79, R79 ;  /* 0x0000004f4f4fb220 */ /* 0x002fe20000400000 */
[----:B------:R-:W-:Y:S01]  /*60c0*/  FSETP.GEU.AND P3, PT, R107, -126, PT ;  /* 0xc2fc00006b00780b */ /* 0x000fe20003f6e000 */
[----:B------:R-:W-:Y:S01]  /*60d0*/  @!P6 FMUL R72, R72, 0.5 ;  /* 0x3f0000004848e820 */ /* 0x000fe20000400000 */
[----:B------:R1:W4:Y:S01]  /*60e0*/  MUFU.EX2 R76, R20 ;  /* 0x00000014004c7308 */ /* 0x0003220000000800 */
[-C--:B------:R-:W-:Y:S01]  /*60f0*/  FMUL R28, R28, R102.reuse ;  /* 0x000000661c1c7220 */ /* 0x080fe20000400000 */
[-C--:B------:R-:W-:Y:S01]  /*6100*/  FMUL R29, R29, R102.reuse ;  /* 0x000000661d1d7220 */ /* 0x080fe20000400000 */
[-C--:B------:R-:W-:Y:S01]  /*6110*/  FMUL R32, R32, R102.reuse ;  /* 0x0000006620207220 */ /* 0x080fe20000400000 */
[-C--:B------:R-:W-:Y:S01]  /*6120*/  FMUL R33, R33, R102.reuse ;  /* 0x0000006621217220 */ /* 0x080fe20000400000 */
[----:B------:R-:W-:Y:S01]  /*6130*/  @!P2 FMUL R73, R73, 0.5 ;  /* 0x3f0000004949a820 */ /* 0x000fe20000400000 */
[-C--:B------:R-:W-:Y:S01]  /*6140*/  FMUL R36, R36, R102.reuse ;  /* 0x0000006624247220 */ /* 0x080fe20000400000 */
[----:B--2---:R-:W-:Y:S01]  /*6150*/  @!P4 FMUL R105, R105, R105 ;  /* 0x000000696969c220 */ /* 0x004fe20000400000 */
[----:B------:R-:W-:Y:S01]  /*6160*/  FSETP.GEU.AND P4, PT, R108, -126, PT ;  /* 0xc2fc00006c00780b */ /* 0x000fe20003f8e000 */
[----:B------:R-:W2:Y:S01]  /*6170*/  MUFU.EX2 R77, R72 ;  /* 0x00000048004d7308 */ /* 0x000ea20000000800 */
[----:B-1----:R-:W-:Y:S01]  /*6180*/  MOV R20, UR23 ;  /* 0x0000001700147c02 */ /* 0x002fe20008000f00 */
[----:B------:R-:W-:Y:S01]  /*6190*/  @!P3 FMUL R107, R107, 0.5 ;  /* 0x3f0000006b6bb820 */ /* 0x000fe20000400000 */
[-C--:B------:R-:W-:Y:S01]  /*61a0*/  FMUL R37, R37, R102.reuse ;  /* 0x0000006625257220 */ /* 0x080fe20000400000 */
[-C--:B------:R-:W-:Y:S01]  /*61b0*/  FMUL R40, R40, R102.reuse ;  /* 0x0000006628287220 */ /* 0x080fe20000400000 */
[----:B------:R-:W-:Y:S01]  /*61c0*/  FMUL R41, R41, R102 ;  /* 0x0000006629297220 */ /* 0x000fe20000400000 */
[----:B------:R-:W-:-:S02]  /*61d0*/  IMAD R20, R15, 0x300, R20 ;  /* 0x000003000f147824 */ /* 0x000fc400078e0214 */
[----:B------:R-:W-:Y:S01]  /*61e0*/  FMUL R44, R44, R102 ;  /* 0x000000662c2c7220 */ /* 0x000fe20000400000 */
[----:B---3--:R-:W1:Y:S01]  /*61f0*/  MUFU.EX2 R106, R73 ;  /* 0x00000049006a7308 */ /* 0x008e620000000800 */
[----:B----4-:R-:W-:Y:S01]  /*6200*/  @!P5 FMUL R76, R76, R76 ;  /* 0x0000004c4c4cd220 */ /* 0x010fe20000400000 */
[-C--:B------:R-:W-:Y:S01]  /*6210*/  FMUL R45, R45, R102.reuse ;  /* 0x000000662d2d7220 */ /* 0x080fe20000400000 */
[----:B------:R-:W-:Y:S01]  /*6220*/  R2UR UR6, R20 ;  /* 0x00000000140672ca */ /* 0x000fe200000e0000 */
[----:B------:R-:W-:Y:S01]  /*6230*/  @!P4 FMUL R108, R108, 0.5 ;  /* 0x3f0000006c6cc820 */ /* 0x000fe20000400000 */
[-C--:B------:R-:W-:Y:S01]  /*6240*/  FMUL R48, R48, R102.reuse ;  /* 0x0000006630307220 */ /* 0x080fe20000400000 */
[-C--:B------:R-:W-:Y:S01]  /*6250*/  FMUL R49, R49, R102.reuse ;  /* 0x0000006631317220 */ /* 0x080fe20000400000 */
[-C--:B------:R-:W-:Y:S01]  /*6260*/  FMUL R52, R52, R102.reuse ;  /* 0x0000006634347220 */ /* 0x080fe20000400000 */
[----:B------:R-:W3:Y:S01]  /*6270*/  MUFU.EX2 R107, R107 ;  /* 0x0000006b006b7308 */ /* 0x000ee20000000800 */
[----:B--2---:R-:W-:Y:S01]  /*6280*/  @!P6 FMUL R77, R77, R77 ;  /* 0x0000004d4d4de220 */ /* 0x004fe20000400000 */
[-C--:B------:R-:W-:Y:S01]  /*6290*/  FMUL R53, R53, R102.reuse ;  /* 0x0000006635357220 */ /* 0x080fe20000400000 */
[-C--:B------:R-:W-:Y:S01]  /*62a0*/  FMUL R56, R56, R102.reuse ;  /* 0x0000006638387220 */ /* 0x080fe20000400000 */
[-C--:B------:R-:W-:Y:S01]  /*62b0*/  FMUL R57, R57, R102.reuse ;  /* 0x0000006639397220 */ /* 0x080fe20000400000 */
[-C--:B------:R-:W-:Y:S01]  /*62c0*/  FMUL R60, R60, R102.reuse ;  /* 0x000000663c3c7220 */ /* 0x080fe20000400000 */
[-C--:B------:R-:W-:Y:S01]  /*62d0*/  FMUL R61, R61, R102.reuse ;  /* 0x000000663d3d7220 */ /* 0x080fe20000400000 */
[----:B------:R-:W-:Y:S01]  /*62e0*/  FMUL R64, R64, R102 ;  /* 0x0000006640407220 */ /* 0x000fe20000400000 */
[----:B------:R-:W2:Y:S01]  /*62f0*/  MUFU.EX2 R108, R108 ;  /* 0x0000006c006c7308 */ /* 0x000ea20000000800 */
[----:B-1----:R-:W-:Y:S01]  /*6300*/  @!P2 FMUL R106, R106, R106 ;  /* 0x0000006a6a6aa220 */ /* 0x002fe20000400000 */
[-C--:B------:R-:W-:Y:S01]  /*6310*/  FMUL R65, R65, R102.reuse ;  /* 0x0000006641417220 */ /* 0x080fe20000400000 */
[-C--:B------:R-:W-:Y:S01]  /*6320*/  FMUL R68, R68, R102.reuse ;  /* 0x0000006644447220 */ /* 0x080fe20000400000 */
[----:B------:R-:W-:Y:S01]  /*6330*/  FMUL R69, R69, R102 ;  /* 0x0000006645457220 */ /* 0x000fe20000400000 */
[-C--:B------:R-:W-:Y:S01]  /*6340*/  FMUL R26, R26, R19.reuse ;  /* 0x000000131a1a7220 */ /* 0x080fe20000400000 */
[-C--:B------:R-:W-:Y:S01]  /*6350*/  FMUL R27, R27, R19.reuse ;  /* 0x000000131b1b7220 */ /* 0x080fe20000400000 */
[-C--:B------:R-:W-:Y:S01]  /*6360*/  FMUL R30, R30, R19.reuse ;  /* 0x000000131e1e7220 */ /* 0x080fe20000400000 */
[----:B------:R-:W-:Y:S01]  /*6370*/  FMUL R31, R31, R19 ;  /* 0x000000131f1f7220 */ /* 0x000fe20000400000 */
[----:B---3--:R-:W-:Y:S01]  /*6380*/  @!P3 FMUL R107, R107, R107 ;  /* 0x0000006b6b6bb220 */ /* 0x008fe20000400000 */
[-C--:B------:R-:W-:Y:S01]  /*6390*/  FMUL R34, R34, R19.reuse ;  /* 0x0000001322227220 */ /* 0x080fe20000400000 */
[-C--:B------:R-:W-:Y:S01]  /*63a0*/  FMUL R35, R35, R19.reuse ;  /* 0x0000001323237220 */ /* 0x080fe20000400000 */
[-C--:B------:R-:W-:Y:S01]  /*63b0*/  FMUL R38, R38, R19.reuse ;  /* 0x0000001326267220 */ /* 0x080fe20000400000 */
[-C--:B------:R-:W-:Y:S01]  /*63c0*/  FMUL R39, R39, R19.reuse ;  /* 0x0000001327277220 */ /* 0x080fe20000400000 */
[-C--:B------:R-:W-:Y:S01]  /*63d0*/  FMUL R42, R42, R19.reuse ;  /* 0x000000132a2a7220 */ /* 0x080fe20000400000 */
[-C--:B------:R-:W-:Y:S01]  /*63e0*/  FMUL R43, R43, R19.reuse ;  /* 0x000000132b2b7220 */ /* 0x080fe20000400000 */
[-C--:B------:R-:W-:Y:S01]  /*63f0*/  FMUL R46, R46, R19.reuse ;  /* 0x000000132e2e7220 */ /* 0x080fe20000400000 */
        /* <DEDUP_REMOVED lines=13> */
[----:B------:R-:W-:Y:S01]  /*64d0*/  FMUL R71, R71, R19 ;  /* 0x0000001347477220 */ /* 0x000fe20000400000 */
[----:B------:R-:W-:Y:S01]  /*64e0*/  F2FP.BF16.F32.PACK_AB R73, R79, R78 ;  /* 0x0000004e4f49723e */ /* 0x000fe200000010ff */
[--C-:B------:R-:W-:Y:S01]  /*64f0*/  FFMA R109, R80, UR14, -R110.reuse ;  /* 0x0000000e506d7c23 */ /* 0x100fe2000800086e */
[----:B------:R-:W-:Y:S01]  /*6500*/  F2FP.BF16.F32.PACK_AB R75, R76, R105 ;  /* 0x000000694c4b723e */ /* 0x000fe200000010ff */
[----:B------:R-:W-:Y:S01]  /*6510*/  FFMA R80, R81, UR14, -R110 ;  /* 0x0000000e51507c23 */ /* 0x000fe2000800086e */
[----:B------:R-:W-:Y:S01]  /*6520*/  F2FP.BF16.F32.PACK_AB R72, R106, R77 ;  /* 0x0000004d6a48723e */ /* 0x000fe200000010ff */
[--C-:B------:R-:W-:Y:S01]  /*6530*/  FFMA R81, R82, UR14, -R104.reuse ;  /* 0x0000000e52517c23 */ /* 0x100fe20008000868 */
[----:B------:R-:W-:Y:S01]  /*6540*/  F2FP.BF16.F32.PACK_AB R74, R108, R107 ;  /* 0x0000006b6c4a723e */ /* 0x000fe200000010ff */
[--C-:B------:R-:W-:Y:S01]  /*6550*/  FFMA R82, R83, UR14, -R104.reuse ;  /* 0x0000000e53527c23 */ /* 0x100fe20008000868 */
[----:B------:R-:W-:Y:S01]  /*6560*/  FSETP.GEU.AND P6, PT, R80, -126, PT ;  /* 0xc2fc00005000780b */ /* 0x000fe20003fce000 */
[--C-:B------:R-:W-:Y:S01]  /*6570*/  FFMA R83, R86, UR14, -R104.reuse ;  /* 0x0000000e56537c23 */ /* 0x100fe20008000868 */
[----:B------:R-:W-:Y:S01]  /*6580*/  WARPGROUP.ARRIVE ;  /* 0x00000000000079c5 */ /* 0x000fe20000000000 */
[----:B------:R-:W-:Y:S01]  /*6590*/  FSETP.GEU.AND P2, PT, R81, -126, PT ;  /* 0xc2fc00005100780b */ /* 0x000fe20003f4e000 */
[----:B------:R-:W-:Y:S01]  /*65a0*/  FFMA R86, R87, UR14, -R104 ;  /* 0x0000000e57567c23 */ /* 0x000fe20008000868 */
[----:B------:R-:W-:Y:S01]  /*65b0*/  FSETP.GEU.AND P5, PT, R109, -126, PT ;  /* 0xc2fc00006d00780b */ /* 0x000fe20003fae000 */
[--C-:B------:R-:W-:Y:S01]  /*65c0*/  FFMA R87, R88, UR14, -R110.reuse ;  /* 0x0000000e58577c23 */ /* 0x100fe2000800086e */
[----:B------:R-:W-:Y:S01]  /*65d0*/  FSETP.GEU.AND P3, PT, R82, -126, PT ;  /* 0xc2fc00005200780b */ /* 0x000fe20003f6e000 */
[----:B------:R-:W-:Y:S01]  /*65e0*/  HGMMA.64x96x16.F32.BF16 R24, R72, gdesc[UR4].tnspB, R24, gsb0 ;  /* 0x4160000448187df0 */ /* 0x000fe20008001818 */
[----:B------:R-:W-:Y:S01]  /*65f0*/  FFMA R88, R89, UR14, -R110 ;  /* 0x0000000e59587c23 */ /* 0x000fe2000800086e */
[--C-:B------:R-:W-:Y:S01]  /*6600*/  FFMA R89, R90, UR14, -R104.reuse ;  /* 0x0000000e5a597c23 */ /* 0x100fe20008000868 */
[----:B------:R-:W-:Y:S01]  /*6610*/  FFMA R90, R91, UR14, -R104 ;  /* 0x0000000e5b5a7c23 */ /* 0x000fe20008000868 */
[--C-:B------:R-:W-:Y:S01]  /*6620*/  FFMA R92, R92, UR14, -R110.reuse ;  /* 0x0000000e5c5c7c23 */ /* 0x100fe2000800086e */
[----:B------:R-:W-:Y:S01]  /*6630*/  @!P6 FMUL R80, R80, 0.5 ;  /* 0x3f0000005050e820 */ /* 0x000fe20000400000 */
[----:B------:R-:W-:Y:S01]  /*6640*/  FFMA R93, R93, UR14, -R110 ;  /* 0x0000000e5d5d7c23 */ /* 0x000fe2000800086e */
[--C-:B------:R-:W-:Y:S01]  /*6650*/  FFMA R94, R94, UR14, -R104.reuse ;  /* 0x0000000e5e5e7c23 */ /* 0x100fe20008000868 */
[----:B------:R-:W-:Y:S01]  /*6660*/  @!P2 FMUL R81, R81, 0.5 ;  /* 0x3f0000005151a820 */ /* 0x000fe20000400000 */
[----:B------:R-:W-:Y:S01]  /*6670*/  FFMA R91, R95, UR14, -R104 ;  /* 0x0000000e5f5b7c23 */ /* 0x000fe20008000868 */
[----:B------:R-:W-:Y:S01]  /*6680*/  @!P5 FMUL R109, R109, 0.5 ;  /* 0x3f0000006d6dd820 */ /* 0x000fe20000400000 */
[----:B------:R-:W1:Y:S01]  /*6690*/  MUFU.EX2 R80, R80 ;  /* 0x0000005000507308 */ /* 0x000e620000000800 */
[----:B------:R-:W-:Y:S01]  /*66a0*/  @!P3 FMUL R82, R82, 0.5 ;  /* 0x3f0000005252b820 */ /* 0x000fe20000400000 */
[--C-:B------:R-:W-:Y:S01]  /*66b0*/  FFMA R95, R96, UR14, -R110.reuse ;  /* 0x0000000e605f7c23 */ /* 0x100fe2000800086e */
[----:B------:R-:W-:Y:S01]  /*66c0*/  FFMA R96, R97, UR14, -R110 ;  /* 0x0000000e61607c23 */ /* 0x000fe2000800086e */
[--C-:B------:R-:W-:Y:S01]  /*66d0*/  FFMA R97, R98, UR14, -R104.reuse ;  /* 0x0000000e62617c23 */ /* 0x100fe20008000868 */
[----:B------:R-:W-:Y:S01]  /*66e0*/  FFMA R98, R99, UR14, -R104 ;  /* 0x0000000e63627c23 */ /* 0x000fe20008000868 */
[----:B------:R-:W-:Y:S01]  /*66f0*/  FFMA R101, R101, UR14, -R110 ;  /* 0x0000000e65657c23 */ /* 0x000fe2000800086e */
[----:B------:R-:W-:Y:S01]  /*6700*/  FFMA R103, R103, UR14, -R104 ;  /* 0x0000000e67677c23 */ /* 0x000fe20008000868 */
[----:B------:R-:W2:Y:S01]  /*6710*/  MUFU.EX2 R21, R109 ;  /* 0x0000006d00157308 */ /* 0x000ea20000000800 */
[----:B------:R-:W-:Y:S01]  /*6720*/  FFMA R13, R102, R13, R77 ;  /* 0x0000000d660d7223 */ /* 0x000fe2000000004d */
[----:B------:R-:W-:Y:S01]  /*6730*/  FFMA R12, R19, R12, R78 ;  /* 0x0000000c130c7223 */ /* 0x000fe2000000004e */
[----:B------:R-:W-:-:S02]  /*6740*/  IADD3 R6, R6, 0x1, RZ ;  /* 0x0000000106067810 */ /* 0x000fc40007ffe0ff */
[----:B------:R-:W-:Y:S01]  /*6750*/  FADD R106, R13, R106 ;  /* 0x0000006a0d6a7221 */ /* 0x000fe20000000000 */
[----:B------:R-:W-:Y:S02]  /*6760*/  FADD R12, R12, R79 ;  /* 0x0000004f0c0c7221 */ /* 0x000fe40000000000 */
[----:B------:R-:W3:Y:S01]  /*6770*/  MUFU.EX2 R81, R81 ;  /* 0x0000005100517308 */ /* 0x000ee20000000800 */
[----:B-1----:R-:W-:Y:S01]  /*6780*/  @!P6 FMUL R80, R80, R80 ;  /* 0x000000505050e220 */ /* 0x002fe20000400000 */
[----:B------:R-:W-:Y:S01]  /*6790*/  FSETP.GEU.AND P6, PT, R83, -126, PT ;  /* 0xc2fc00005300780b */ /* 0x000fe20003fce000 */
[----:B------:R-:W-:Y:S01]  /*67a0*/  FADD R107, R106, R107 ;  /* 0x0000006b6a6b7221 */ /* 0x000fe20000000000 */
[----:B------:R-:W-:-:S03]  /*67b0*/  FADD R105, R12, R105 ;  /* 0x000000690c697221 */ /* 0x000fc60000000000 */
[----:B------:R-:W-:Y:S01]  /*67c0*/  FADD R108, R107, R108 ;  /* 0x0000006c6b6c7221 */ /* 0x000fe20000000000 */
[----:B------:R-:W1:Y:S01]  /*67d0*/  MUFU.EX2 R82, R82 ;  /* 0x0000005200527308 */ /* 0x000e620000000800 */
[----:B--2---:R-:W-:Y:S01]  /*67e0*/  @!P5 FMUL R21, R21, R21 ;  /* 0x000000151515d220 */ /* 0x004fe20000400000 */
[----:B------:R-:W-:-:S05]  /*67f0*/  FADD R76, R105, R76 ;  /* 0x0000004c694c7221 */ /* 0x000fca0000000000 */
[----:B------:R-:W-:Y:S01]  /*6800*/  @!P6 FMUL R83, R83, 0.5 ;  /* 0x3f0000005353e820 */ /* 0x000fe20000400000 */
[----:B---3--:R-:W-:Y:S01]  /*6810*/  @!P2 FMUL R81, R81, R81 ;  /* 0x000000515151a220 */ /* 0x008fe20000400000 */
[----:B------:R-:W-:-:S04]  /*6820*/  FSETP.GEU.AND P2, PT, R86, -126, PT ;  /* 0xc2fc00005600780b */ /* 0x000fc80003f4e000 */
[----:B------:R-:W2:Y:S01]  /*6830*/  MUFU.EX2 R83, R83 ;  /* 0x0000005300537308 */ /* 0x000ea20000000800 */
[----:B-1----:R-:W-:Y:S01]  /*6840*/  @!P3 FMUL R82, R82, R82 ;  /* 0x000000525252b220 */ /* 0x002fe20000400000 */
[----:B------:R-:W-:-:S07]  /*6850*/  FSETP.GEU.AND P3, PT, R87, -126, PT ;  /* 0xc2fc00005700780b */ /* 0x000fce0003f6e000 */
[----:B------:R-:W-:-:S06]  /*6860*/  @!P2 FMUL R86, R86, 0.5 ;  /* 0x3f0000005656a820 */ /* 0x000fcc0000400000 */
[----:B------:R-:W1:Y:S01]  /*6870*/  MUFU.EX2 R86, R86 ;  /* 0x0000005600567308 */ /* 0x000e620000000800 */
[----:B--2---:R-:W-:Y:S01]  /*6880*/  @!P6 FMUL R83, R83, R83 ;  /* 0x000000535353e220 */ /* 0x004fe20000400000 */
[----:B------:R-:W-:Y:S01]  /*6890*/  FSETP.GEU.AND P6, PT, R88, -126, PT ;  /* 0xc2fc00005800780b */ /* 0x000fe20003fce000 */
[----:B------:R-:W-:-:S06]  /*68a0*/  @!P3 FMUL R87, R87, 0.5 ;  /* 0x3f0000005757b820 */ /* 0x000fcc0000400000 */
[----:B------:R-:W2:Y:S06]  /*68b0*/  MUFU.EX2 R87, R87 ;  /* 0x0000005700577308 */ /* 0x000eac0000000800 */
[----:B------:R-:W-:Y:S01]  /*68c0*/  @!P6 FMUL R88, R88, 0.5 ;  /* 0x3f0000005858e820 */ /* 0x000fe20000400000 */
[----:B-1----:R-:W-:Y:S01]  /*68d0*/  @!P2 FMUL R86, R86, R86 ;  /* 0x000000565656a220 */ /* 0x002fe20000400000 */
[----:B------:R-:W-:-:S04]  /*68e0*/  FSETP.GEU.AND P2, PT, R92, -126, PT ;  /* 0xc2fc00005c00780b */ /* 0x000fc80003f4e000 */
[----:B------:R-:W1:Y:S01]  /*68f0*/  MUFU.EX2 R88, R88 ;  /* 0x0000005800587308 */ /* 0x000e620000000800 */
[----:B--2---:R-:W-:Y:S01]  /*6900*/  @!P3 FMUL R87, R87, R87 ;  /* 0x000000575757b220 */ /* 0x004fe20000400000 */
[----:B------:R-:W-:-:S07]  /*6910*/  FSETP.GEU.AND P3, PT, R93, -126, PT ;  /* 0xc2fc00005d00780b */ /* 0x000fce0003f6e000 */
[----:B------:R-:W-:-:S06]  /*6920*/  @!P2 FMUL R92, R92, 0.5 ;  /* 0x3f0000005c5ca820 */ /* 0x000fcc0000400000 */
[----:B------:R-:W2:Y:S01]  /*6930*/  MUFU.EX2 R92, R92 ;  /* 0x0000005c005c7308 */ /* 0x000ea20000000800 */
[----:B-1----:R-:W-:Y:S01]  /*6940*/  @!P6 FMUL R88, R88, R88 ;  /* 0x000000585858e220 */ /* 0x002fe20000400000 */
[----:B------:R-:W-:Y:S01]  /*6950*/  FSETP.GEU.AND P6, PT, R94, -126, PT ;  /* 0xc2fc00005e00780b */ /* 0x000fe20003fce000 */
[----:B------:R-:W-:Y:S01]  /*6960*/  @!P3 FMUL R93, R93, 0.5 ;  /* 0x3f0000005d5db820 */ /* 0x000fe20000400000 */
[----:B------:R-:W-:Y:S02]  /*6970*/  WARPGROUP.DEPBAR.LE gsb0, 0x0 ;  /* 0x00008000000079c5 */ /* 0x000fe40000010000 */
[--C-:B------:R-:W-:Y:S01]  /*6980*/  FFMA R74, R84, UR14, -R110.reuse ;  /* 0x0000000e544a7c23 */ /* 0x100fe2000800086e */
[----:B------:R-:W-:Y:S01]  /*6990*/  FFMA R84, R85, UR14, -R110 ;  /* 0x0000000e55547c23 */ /* 0x000fe2000800086e */
[----:B------:R-:W-:Y:S01]  /*69a0*/  IMAD.MOV.U32 R73, RZ, RZ, -0x7fffffe0 ;  /* 0x80000020ff497424 */ /* 0x000fe200078e00ff */
[----:B------:R-:W-:-:S06]  /*69b0*/  IADD3 R72, R20, 0x40, RZ ;  /* 0x0000004014487810 */ /* 0x000fcc0007ffe0ff */
[----:B------:R-:W-:Y:S01]  /*69c0*/  @!P6 FMUL R94, R94, 0.5 ;  /* 0x3f0000005e5ee820 */ /* 0x000fe20000400000 */
[----:B------:R-:W-:Y:S01]  /*69d0*/  FSETP.GEU.AND P4, PT, R74, -126, PT ;  /* 0xc2fc00004a00780b */ /* 0x000fe20003f8e000 */
[----:B------:R-:W1:Y:S01]  /*69e0*/  MUFU.EX2 R93, R93 ;  /* 0x0000005d005d7308 */ /* 0x000e620000000800 */
[----:B------:R-:W-:Y:S01]  /*69f0*/  FSETP.GEU.AND P5, PT, R84, -126, PT ;  /* 0xc2fc00005400780b */ /* 0x000fe20003fae000 */
[----:B--2---:R-:W-:Y:S01]  /*6a00*/  @!P2 FMUL R92, R92, R92 ;  /* 0x0000005c5c5ca220 */ /* 0x004fe20000400000 */
[----:B------:R-:W-:Y:S02]  /*6a10*/  R2UR UR6, R72 ;  /* 0x00000000480672ca */ /* 0x000fe400000e0000 */
[----:B------:R-:W-:Y:S02]  /*6a20*/  R2UR UR7, R73 ;  /* 0x00000000490772ca */ /* 0x000fe400000e0000 */
[----:B------:R-:W-:Y:S01]  /*6a30*/  F2FP.BF16.F32.PACK_AB R72, R80, R21 ;  /* 0x000000155048723e */ /* 0x000fe200000010ff */
[----:B------:R-:W2:Y:S01]  /*6a40*/  MUFU.EX2 R94, R94 ;  /* 0x0000005e005e7308 */ /* 0x000ea20000000800 */
[----:B------:R-:W-:Y:S01]  /*6a50*/  F2FP.BF16.F32.PACK_AB R73, R82, R81 ;  /* 0x000000515249723e */ /* 0x000fe200000010ff */
[----:B------:R-:W-:Y:S01]  /*6a60*/  FADD R21, R108, R21 ;  /* 0x000000156c157221 */ /* 0x000fe20000000000 */
[----:B------:R-:W-:Y:S01]  /*6a70*/  F2FP.BF16.F32.PACK_AB R75, R86, R83 ;  /* 0x00000053564b723e */ /* 0x000fe200000010ff */
[----:B------:R-:W-:Y:S01]  /*6a80*/  @!P4 FMUL R74, R74, 0.5 ;  /* 0x3f0000004a4ac820 */ /* 0x000fe20000400000 */
[----:B------:R-:W-:Y:S01]  /*6a90*/  FSETP.GEU.AND P2, PT, R98, -126, PT ;  /* 0xc2fc00006200780b */ /* 0x000fe20003f4e000 */
[----:B------:R-:W-:Y:S01]  /*6aa0*/  @!P5 FMUL R84, R84, 0.5 ;  /* 0x3f0000005454d820 */ /* 0x000fe20000400000 */
[----:B------:R-:W-:Y:S01]  /*6ab0*/  FADD R81, R76, R81 ;  /* 0x000000514c517221 */ /* 0x000fe20000000000 */
[----:B------:R-:W3:Y:S01]  /*6ac0*/  MUFU.EX2 R85, R74 ;  /* 0x0000004a00557308 */ /* 0x000ee20000000800 */
[----:B-1----:R-:W-:Y:S01]  /*6ad0*/  @!P3 FMUL R93, R93, R93 ;  /* 0x0000005d5d5db220 */ /* 0x002fe20000400000 */
[----:B------:R-:W-:Y:S01]  /*6ae0*/  FSETP.GEU.AND P3, PT, R97, -126, PT ;  /* 0xc2fc00006100780b */ /* 0x000fe20003f6e000 */
[----:B------:R-:W-:Y:S01]  /*6af0*/  FADD R80, R21, R80 ;  /* 0x0000005015507221 */ /* 0x000fe20000000000 */
[----:B------:R-:W-:-:S04]  /*6b00*/  FADD R82, R81, R82 ;  /* 0x0000005251527221 */ /* 0x000fc80000000000 */
[----:B------:R-:W1:Y:S01]  /*6b10*/  MUFU.EX2 R84, R84 ;  /* 0x0000005400547308 */ /* 0x000e620000000800 */
[----:B--2---:R-:W-:Y:S01]  /*6b20*/  @!P6 FMUL R94, R94, R94 ;  /* 0x0000005e5e5ee220 */ /* 0x004fe20000400000 */
[----:B------:R-:W-:Y:S01]  /*6b30*/  FSETP.GEU.AND P6, PT, R96, -126, PT ;  /* 0xc2fc00006000780b */ /* 0x000fe20003fce000 */
[----:B------:R-:W-:Y:S01]  /*6b40*/  @!P2 FMUL R98, R98, 0.5 ;  /* 0x3f0000006262a820 */ /* 0x000fe20000400000 */
[----:B------:R-:W-:-:S03]  /*6b50*/  FADD R83, R82, R83 ;  /* 0x0000005352537221 */ /* 0x000fc60000000000 */
[----:B------:R-:W-:Y:S01]  /*6b60*/  @!P3 FMUL R97, R97, 0.5 ;  /* 0x3f0000006161b820 */ /* 0x000fe20000400000 */
[----:B------:R-:W-:Y:S01]  /*6b70*/  FADD R86, R83, R86 ;  /* 0x0000005653567221 */ /* 0x000fe20000000000 */
[----:B---3--:R-:W-:Y:S01]  /*6b80*/  @!P4 FMUL R85, R85, R85 ;  /* 0x000000555555c220 */ /* 0x008fe20000400000 */
[----:B------:R-:W-:Y:S01]  /*6b90*/  FSETP.GEU.AND P4, PT, R90, -126, PT ;  /* 0xc2fc00005a00780b */ /* 0x000fe20003f8e000 */
[----:B------:R-:W2:Y:S04]  /*6ba0*/  MUFU.EX2 R98, R98 ;  /* 0x0000006200627308 */ /* 0x000ea80000000800 */
[----:B------:R-:W-:Y:S01]  /*6bb0*/  @!P6 FMUL R96, R96, 0.5 ;  /* 0x3f0000006060e820 */ /* 0x000fe20000400000 */
[----:B-1----:R-:W-:Y:S01]  /*6bc0*/  @!P5 FMUL R84, R84, R84 ;  /* 0x000000545454d220 */ /* 0x002fe20000400000 */
[----:B------:R-:W-:-:S02]  /*6bd0*/  FSETP.GEU.AND P5, PT, R89, -126, PT ;  /* 0xc2fc00005900780b */ /* 0x000fc40003fae000 */
[----:B------:R-:W1:Y:S02]  /*6be0*/  MUFU.EX2 R97, R97 ;  /* 0x0000006100617308 */ /* 0x000e640000000800 */
[----:B------:R-:W-:Y:S02]  /*6bf0*/  F2FP.BF16.F32.PACK_AB R74, R84, R85 ;  /* 0x00000055544a723e */ /* 0x000fe400000010ff */
[----:B------:R-:W-:Y:S01]  /*6c00*/  @!P4 FMUL R90, R90, 0.5 ;  /* 0x3f0000005a5ac820 */ /* 0x000fe20000400000 */
[----:B------:R-:W-:Y:S01]  /*6c10*/  FADD R85, R80, R85 ;  /* 0x0000005550557221 */ /* 0x000fe20000000000 */
[----:B------:R-:W-:Y:S02]  /*6c20*/  WARPGROUP.ARRIVE ;  /* 0x00000000000079c5 */ /* 0x000fe40000000000 */
[----:B------:R-:W3:Y:S01]  /*6c30*/  MUFU.EX2 R96, R96 ;  /* 0x0000006000607308 */ /* 0x000ee20000000800 */
[----:B--2---:R-:W-:Y:S01]  /*6c40*/  @!P2 FMUL R98, R98, R98 ;  /* 0x000000626262a220 */ /* 0x004fe20000400000 */
[----:B------:R-:W-:Y:S01]  /*6c50*/  FADD R84, R85, R84 ;  /* 0x0000005455547221 */ /* 0x000fe20000000000 */
[----:B------:R-:W-:Y:S01]  /*6c60*/  ISETP.NE.AND P2, PT, R6, 0x4, PT ;  /* 0x000000040600780c */ /* 0x000fe20003f45270 */
[----:B------:R-:W-:Y:S01]  /*6c70*/  @!P5 FMUL R89, R89, 0.5 ;  /* 0x3f0000005959d820 */ /* 0x000fe20000400000 */
[----:B------:R-:W-:Y:S03]  /*6c80*/  HGMMA.64x96x16.F32.BF16 R24, R72, gdesc[UR4].tnspB, R24, gsb0 ;  /* 0x4160000448187df0 */ /* 0x000fe60008001818 */
[----:B------:R-:W2:Y:S01]  /*6c90*/  MUFU.EX2 R90, R90 ;  /* 0x0000005a005a7308 */ /* 0x000ea20000000800 */
[----:B-1----:R-:W-:Y:S01]  /*6ca0*/  @!P3 FMUL R97, R97, R97 ;  /* 0x000000616161b220 */ /* 0x002fe20000400000 */
[----:B------:R-:W-:-:S06]  /*6cb0*/  FSETP.GEU.AND P3, PT, R103, -126, PT ;  /* 0xc2fc00006700780b */ /* 0x000fcc0003f6e000 */
[----:B------:R-:W1:Y:S01]  /*6cc0*/  MUFU.EX2 R89, R89 ;  /* 0x0000005900597308 */ /* 0x000e620000000800 */
[----:B---3--:R-:W-:-:S06]  /*6cd0*/  @!P6 FMUL R96, R96, R96 ;  /* 0x000000606060e220 */ /* 0x008fcc0000400000 */
[----:B------:R-:W-:Y:S01]  /*6ce0*/  @!P3 FMUL R103, R103, 0.5 ;  /* 0x3f0000006767b820 */ /* 0x000fe20000400000 */
[----:B--2---:R-:W-:Y:S01]  /*6cf0*/  @!P4 FMUL R90, R90, R90 ;  /* 0x0000005a5a5ac220 */ /* 0x004fe20000400000 */
[----:B------:R-:W-:Y:S01]  /*6d00*/  FSETP.GEU.AND P4, PT, R95, -126, PT ;  /* 0xc2fc00005f00780b */ /* 0x000fe20003f8e000 */
[----:B-1----:R-:W-:Y:S01]  /*6d10*/  @!P5 FMUL R89, R89, R89 ;  /* 0x000000595959d220 */ /* 0x002fe20000400000 */
[----:B------:R-:W-:-:S11]  /*6d20*/  FSETP.GEU.AND P5, PT, R91, -126, PT ;  /* 0xc2fc00005b00780b */ /* 0x000fd60003fae000 */
[----:B------:R-:W-:-:S06]  /*6d30*/  @!P4 FMUL R95, R95, 0.5 ;  /* 0x3f0000005f5fc820 */ /* 0x000fcc0000400000 */
[----:B------:R-:W1:Y:S01]  /*6d40*/  MUFU.EX2 R95, R95 ;  /* 0x0000005f005f7308 */ /* 0x000e620000000800 */
[----:B------:R-:W-:-:S07]  /*6d50*/  @!P5 FMUL R91, R91, 0.5 ;  /* 0x3f0000005b5bd820 */ /* 0x000fce0000400000 */
[----:B------:R-:W2:Y:S01]  /*6d60*/  MUFU.EX2 R91, R91 ;  /* 0x0000005b005b7308 */ /* 0x000ea20000000800 */
[----:B-1----:R-:W-:Y:S01]  /*6d70*/  @!P4 FMUL R95, R95, R95 ;  /* 0x0000005f5f5fc220 */ /* 0x002fe20000400000 */
[----:B------:R-:W-:Y:S01]  /*6d80*/  FSETP.GEU.AND P4, PT, R101, -126, PT ;  /* 0xc2fc00006500780b */ /* 0x000fe20003f8e000 */
[----:B--2---:R-:W-:-:S12]  /*6d90*/  @!P5 FMUL R91, R91, R91 ;  /* 0x0000005b5b5bd220 */ /* 0x004fd80000400000 */
[----:B------:R-:W-:-:S04]  /*6da0*/  @!P4 FMUL R101, R101, 0.5 ;  /* 0x3f0000006565c820 */ /* 0x000fc80000400000 */
[----:B------:R-:W1:Y:S02]  /*6db0*/  MUFU.EX2 R99, R101 ;  /* 0x0000006500637308 */ /* 0x000e640000000800 */
[----:B-1----:R-:W-:Y:S01]  /*6dc0*/  @!P4 FMUL R99, R99, R99 ;  /* 0x000000636363c220 */ /* 0x002fe20000400000 */
[----:B------:R-:W-:Y:S02]  /*6dd0*/  WARPGROUP.DEPBAR.LE gsb0, 0x0 ;  /* 0x00008000000079c5 */ /* 0x000fe40000010000 */
[----:B------:R-:W-:Y:S01]  /*6de0*/  IMAD.MOV.U32 R73, RZ, RZ, -0x7fffffe0 ;  /* 0x80000020ff497424 */ /* 0x000fe200078e00ff */
[----:B------:R-:W-:Y:S02]  /*6df0*/  IADD3 R72, R20, 0x80, RZ ;  /* 0x0000008014487810 */ /* 0x000fe40007ffe0ff */
[----:B------:R-:W-:Y:S02]  /*6e00*/  F2FP.BF16.F32.PACK_AB R74, R93, R92 ;  /* 0x0000005c5d4a723e */ /* 0x000fe400000010ff */
[----:B------:R-:W-:-:S02]  /*6e10*/  R2UR UR6, R72 ;  /* 0x00000000480672ca */ /* 0x000fc400000e0000 */
[----:B------:R-:W-:Y:S02]  /*6e20*/  R2UR UR7, R73 ;  /* 0x00000000490772ca */ /* 0x000fe400000e0000 */
[----:B------:R-:W-:Y:S01]  /*6e30*/  F2FP.BF16.F32.PACK_AB R72, R88, R87 ;  /* 0x000000575848723e */ /* 0x000fe200000010ff */
[----:B------:R-:W-:Y:S01]  /*6e40*/  FADD R87, R84, R87 ;  /* 0x0000005754577221 */ /* 0x000fe20000000000 */
[----:B------:R-:W-:Y:S01]  /*6e50*/  F2FP.BF16.F32.PACK_AB R73, R90, R89 ;  /* 0x000000595a49723e */ /* 0x000fe200000010ff */
[----:B------:R-:W-:Y:S01]  /*6e60*/  FADD R89, R86, R89 ;  /* 0x0000005956597221 */ /* 0x000fe20000000000 */
[----:B------:R-:W-:Y:S01]  /*6e70*/  F2FP.BF16.F32.PACK_AB R75, R91, R94 ;  /* 0x0000005e5b4b723e */ /* 0x000fe200000010ff */
[----:B------:R-:W-:Y:S02]  /*6e80*/  FADD R87, R87, R88 ;  /* 0x0000005857577221 */ /* 0x000fe40000000000 */
[----:B------:R-:W-:Y:S01]  /*6e90*/  FADD R89, R89, R90 ;  /* 0x0000005a59597221 */ /* 0x000fe20000000000 */
[----:B------:R-:W-:Y:S01]  /*6ea0*/  WARPGROUP.ARRIVE ;  /* 0x00000000000079c5 */ /* 0x000fe20000000000 */
[----:B------:R-:W-:-:S02]  /*6eb0*/  FADD R92, R87, R92 ;  /* 0x0000005c575c7221 */ /* 0x000fc40000000000 */
[----:B------:R-:W-:Y:S02]  /*6ec0*/  FADD R94, R89, R94 ;  /* 0x0000005e595e7221 */ /* 0x000fe40000000000 */
[----:B------:R-:W-:Y:S01]  /*6ed0*/  FADD R92, R92, R93 ;  /* 0x0000005d5c5c7221 */ /* 0x000fe20000000000 */
[----:B------:R-:W-:Y:S01]  /*6ee0*/  HGMMA.64x96x16.F32.BF16 R24, R72, gdesc[UR4].tnspB, R24, gsb0 ;  /* 0x4160000448187df0 */ /* 0x000fe20008001818 */
[----:B------:R-:W-:Y:S02]  /*6ef0*/  FADD R94, R94, R91 ;  /* 0x0000005b5e5e7221 */ /* 0x000fe40000000000 */
[----:B------:R-:W-:Y:S02]  /*6f00*/  WARPGROUP.DEPBAR.LE gsb0, 0x0 ;  /* 0x00008000000079c5 */ /* 0x000fe40000010000 */
[----:B------:R-:W-:Y:S01]  /*6f10*/  FFMA R74, R100, UR14, -R110 ;  /* 0x0000000e644a7c23 */ /* 0x000fe2000800086e */
[----:B------:R-:W-:Y:S01]  /*6f20*/  FFMA R75, R23, UR14, -R104 ;  /* 0x0000000e174b7c23 */ /* 0x000fe20008000868 */
[----:B------:R-:W-:Y:S01]  /*6f30*/  IMAD.MOV.U32 R73, RZ, RZ, -0x7fffffe0 ;  /* 0x80000020ff497424 */ /* 0x000fe200078e00ff */
[----:B------:R-:W1:Y:S01]  /*6f40*/  MUFU.EX2 R23, R103 ;  /* 0x0000006700177308 */ /* 0x000e620000000800 */
[----:B------:R-:W-:-:S02]  /*6f50*/  IADD3 R72, R20, 0xc0, RZ ;  /* 0x000000c014487810 */ /* 0x000fc40007ffe0ff */
[----:B------:R-:W-:Y:S02]  /*6f60*/  FSETP.GEU.AND P5, PT, R74, -126, PT ;  /* 0xc2fc00004a00780b */ /* 0x000fe40003fae000 */
[----:B------:R-:W-:Y:S02]  /*6f70*/  FSETP.GEU.AND P6, PT, R75, -126, PT ;  /* 0xc2fc00004b00780b */ /* 0x000fe40003fce000 */
[----:B------:R-:W-:Y:S02]  /*6f80*/  R2UR UR6, R72 ;  /* 0x00000000480672ca */ /* 0x000fe400000e0000 */
[----:B------:R-:W-:Y:S02]  /*6f90*/  R2UR UR7, R73 ;  /* 0x00000000490772ca */ /* 0x000fe400000e0000 */
[----:B------:R-:W-:Y:S01]  /*6fa0*/  F2FP.BF16.F32.PACK_AB R72, R96, R95 ;  /* 0x0000005f6048723e */ /* 0x000fe200000010ff */
[----:B------:R-:W-:Y:S01]  /*6fb0*/  FADD R95, R92, R95 ;  /* 0x0000005f5c5f7221 */ /* 0x000fe20000000000 */
[----:B------:R-:W-:Y:S01]  /*6fc0*/  F2FP.BF16.F32.PACK_AB R73, R98, R97 ;  /* 0x000000616249723e */ /* 0x000fe200000010ff */
[----:B------:R-:W-:-:S02]  /*6fd0*/  FADD R97, R94, R97 ;  /* 0x000000615e617221 */ /* 0x000fc40000000000 */
[----:B------:R-:W-:Y:S01]  /*6fe0*/  @!P5 FMUL R74, R74, 0.5 ;  /* 0x3f0000004a4ad820 */ /* 0x000fe20000400000 */
[----:B-1----:R-:W-:Y:S01]  /*6ff0*/  @!P3 FMUL R23, R23, R23 ;  /* 0x000000171717b220 */ /* 0x002fe20000400000 */
[----:B------:R-:W-:Y:S01]  /*7000*/  @!P6 FMUL R75, R75, 0.5 ;  /* 0x3f0000004b4be820 */ /* 0x000fe20000400000 */
[----:B------:R-:W-:Y:S01]  /*7010*/  FADD R95, R95, R96 ;  /* 0x000000605f5f7221 */ /* 0x000fe20000000000 */
[----:B------:R-:W1:Y:S01]  /*7020*/  MUFU.EX2 R104, R74 ;  /* 0x0000004a00687308 */ /* 0x000e620000000800 */
[----:B------:R-:W-:-:S07]  /*7030*/  FADD R97, R97, R98 ;  /* 0x0000006261617221 */ /* 0x000fce0000000000 */
[----:B------:R-:W2:Y:S01]  /*7040*/  MUFU.EX2 R100, R75 ;  /* 0x0000004b00647308 */ /* 0x000ea20000000800 */
[----:B-1----:R-:W-:-:S05]  /*7050*/  @!P5 FMUL R104, R104, R104 ;  /* 0x000000686868d220 */ /* 0x002fca0000400000 */
[----:B------:R-:W-:Y:S01]  /*7060*/  F2FP.BF16.F32.PACK_AB R74, R99, R104 ;  /* 0x00000068634a723e */ /* 0x000fe200000010ff */
[----:B------:R-:W-:Y:S01]  /*7070*/  FADD R104, R95, R104 ;  /* 0x000000685f687221 */ /* 0x000fe20000000000 */
[----:B--2---:R-:W-:-:S03]  /*7080*/  @!P6 FMUL R100, R100, R100 ;  /* 0x000000646464e220 */ /* 0x004fc60000400000 */
[----:B------:R-:W-:Y:S01]  /*7090*/  FADD R13, R104, R99 ;  /* 0x00000063680d7221 */ /* 0x000fe20000000000 */
[----:B------:R-:W-:Y:S01]  /*70a0*/  FADD R12, R97, R100 ;  /* 0x00000064610c7221 */ /* 0x000fe20000000000 */
[----:B------:R-:W-:-:S03]  /*70b0*/  F2FP.BF16.F32.PACK_AB R75, R23, R100 ;  /* 0x00000064174b723e */ /* 0x000fc600000010ff */
[----:B------:R-:W-:Y:S01]  /*70c0*/  FADD R12, R12, R23 ;  /* 0x000000170c0c7221 */ /* 0x000fe20000000000 */
[----:B------:R-:W-:-:S06]  /*70d0*/  WARPGROUP.ARRIVE ;  /* 0x00000000000079c5 */ /* 0x000fcc0000000000 */
[----:B------:R-:W-:Y:S03]  /*70e0*/  HGMMA.64x96x16.F32.BF16 R24, R72, gdesc[UR4].tnspB, R24, gsb0 ;  /* 0x4160000448187df0 */ /* 0x000fe60008001818 */
[----:B------:R-:W-:Y:S02]  /*70f0*/  WARPGROUP.DEPBAR.LE gsb0, 0x0 ;  /* 0x00008000000079c5 */ /* 0x000fe40000010000 */
[----:B------:R-:W-:-:S05]  /*7100*/  SEL R72, R6, RZ, P2 ;  /* 0x000000ff06487207 */ /* 0x000fca0001000000 */
[----:B------:R-:W-:-:S05]  /*7110*/  IMAD R6, R72, 0x8, R11 ;  /* 0x0000000848067824 */ /* 0x000fca00078e020b */
[----:B------:R-:W-:-:S04]  /*7120*/  PRMT R6, RZ, 0x654, R6 ;  /* 0x00000654ff067816 */ /* 0x000fc80000000006 */
[----:B------:R1:W-:Y:S01]  /*7130*/  SYNCS.ARRIVE.TRANS64.RED.A1T0 RZ, [R6+URZ], RZ ;  /* 0x000000ff06ff79a7 */ /* 0x0003e2000810043f */
[----:B------:R-:W-:Y:S05]  /*7140*/  @P1 BRA `(.L_x_45) ;  /* 0x0000000000d41947 */ /* 0x000fea0003800000 */
[----:B------:R-:W-:Y:S01]  /*7150*/  ISETP.LT.OR P1, PT, R7, 0x1, !P0 ;  /* 0x000000010700780c */ /* 0x000fe20004721670 */
[----:B------:R-:W-:-:S12]  /*7160*/  BSSY B0, `(.L_x_46) ;  /* 0x0000032000007945 */ /* 0x000fd80003800000 */
[----:B------:R-:W-:Y:S05]  /*7170*/  @P1 BRA `(.L_x_47) ;  /* 0x0000000000c01947 */ /* 0x000fea0003800000 */
[----:B-1----:R-:W-:Y:S02]  /*7180*/  LEA R6, R5, R2, 0x3 ;  /* 0x0000000205067211 */ /* 0x002fe400078e18ff */
[----:B------:R-:W-:Y:S02]  /*7190*/  SHF.L.U32 R19, R4, 0x1f, RZ ;  /* 0x0000001f04137819 */ /* 0x000fe400000006ff */
[----:B------:R-:W-:Y:S02]  /*71a0*/  ISETP.NE.AND P2, PT, R0, RZ, PT ;  /* 0x000000ff0000720c */ /* 0x000fe40003f45270 */
[----:B------:R-:W1:Y:S02]  /*71b0*/  SYNCS.PHASECHK.TRANS64.TRYWAIT P1, [R6+URZ+0xf020], R19 ;  /* 0x00f02013060075a7 */ /* 0x000e64000802017f */
[----:B-1----:R-:W-:Y:S09]  /*71c0*/  @!P1 BRA `(.L_x_48) ;  /* 0x0000001c00d09947 */ /* 0x002ff20003800000 */
.L_x_89:
[----:B------:R-:W-:Y:S05]  /*71d0*/  @P2 BRA `(.L_x_49) ;  /* 0x0000000000142947 */ /* 0x000fea0003800000 */
[----:B------:R-:W-:Y:S01]  /*71e0*/  ISETP.NE.AND P1, PT, R22, RZ, PT ;  /* 0x000000ff1600720c */ /* 0x000fe20003f25270 */
[----:B-1----:R-:W-:-:S04]  /*71f0*/  IMAD.MOV.U32 R19, RZ, RZ, 0x3000 ;  /* 0x00003000ff137424 */ /* 0x002fc800078e00ff */
[----:B------:R2:W-:Y:S08]  /*7200*/  SYNCS.ARRIVE.TRANS64 RZ, [R6+URZ+0xf000], R19 ;  /* 0x00f0001306ff79a7 */ /* 0x0005f0000800003f */
[----:B------:R-:W-:Y:S05]  /*7210*/  @!P1 BRA `(.L_x_49) ;  /* 0x0000000000049947 */ /* 0x000fea0003800000 */
[----:B------:R-:W-:Y:S01]  /*7220*/  BPT.TRAP 0x1 ;  /* 0x000000040000795c */ /* 0x000fe20000300000 */
.L_x_49:
[----:B-12---:R-:W-:Y:S01]  /*7230*/  IMAD R19, R5, 0x3000, R2 ;  /* 0x0000300005137824 */ /* 0x006fe200078e0202 */
[----:B------:R-:W-:Y:S01]  /*7240*/  R2UR UR25, R6 ;  /* 0x00000000061972ca */ /* 0x000fe200000e0000 */
[----:B------:R-:W-:Y:S01]  /*7250*/  ULDC.64 UR6, c[0x0][0x198] ;  /* 0x0000660000067ab9 */ /* 0x000fe20000000a00 */
[C---:B------:R-:W-:Y:S01]  /*7260*/  R2UR UR27, R8.reuse ;  /* 0x00000000081b72ca */ /* 0x040fe200000e0000 */
        /* <DEDUP_REMOVED lines=11> */
[C---:B------:R-:W-:Y:S01]  /*7320*/  ISETP.NE.AND P1, PT, R5.reuse, 0x4, PT ;  /* 0x000000040500780c */ /* 0x040fe20003f25270 */
[----:B------:R-:W-:Y:S01]  /*7330*/  USHF.L.U32 UR27, UR27, 0x6, URZ ;  /* 0x000000061b1b7899 */ /* 0x000fe2000800063f */
[----:B------:R-:W-:Y:S01]  /*7340*/  VIADD R8, R8, 0x1 ;  /* 0x0000000108087836 */ /* 0x000fe20000000000 */
        /* <DEDUP_REMOVED lines=18> */
[----:B--2---:R-:W-:Y:S01]  /*7470*/  NOP ;  /* 0x0000000000007918 */ /* 0x004fe20000000000 */
.L_x_47:
[----:B------:R-:W-:Y:S05]  /*7480*/  BSYNC B0 ;  /* 0x0000000000007941 */ /* 0x000fea0003800000 */
.L_x_46:
[----:B------:R-:W-:-:S07]  /*7490*/  IADD3 R7, R7, -0x1, RZ ;  /* 0xffffffff07077810 */ /* 0x000fce0007ffe0ff */
.L_x_45:
[----:B------:R-:W-:Y:S01]  /*74a0*/  ISETP.GT.AND P3, PT, R18, 0x1, PT ;  /* 0x000000011200780c */ /* 0x000fe20003f64270 */
[----:B------:R-:W-:Y:S01]  /*74b0*/  VIADD R15, R15, 0x1 ;  /* 0x000000010f0f7836 */ /* 0x000fe20000000000 */
[----:B-1----:R-:W-:Y:S01]  /*74c0*/  IADD3 R6, R72, 0x1, RZ ;  /* 0x0000000148067810 */ /* 0x002fe20007ffe0ff */
[----:B------:R-:W-:Y:S01]  /*74d0*/  VIADD R18, R18, 0xffffffff ;  /* 0xffffffff12127836 */ /* 0x000fe20000000000 */
[----:B------:R-:W-:Y:S02]  /*74e0*/  IADD3 R10, R10, 0x40, RZ ;  /* 0x000000400a0a7810 */ /* 0x000fe40007ffe0ff */
[----:B------:R-:W-:Y:S02]  /*74f0*/  ISETP.NE.AND P1, PT, R15, 0x4, PT ;  /* 0x000000040f00780c */ /* 0x000fe40003f25270 */
[----:B------:R-:W-:Y:S02]  /*7500*/  ISETP.NE.AND P2, PT, R6, 0x4, PT ;  /* 0x000000040600780c */ /* 0x000fe40003f45270 */
[----:B------:R-:W-:-:S02]  /*7510*/  SEL R20, RZ, 0x1, P1 ;  /* 0x00000001ff147807 */ /* 0x000fc40000800000 */
[----:B------:R-:W-:Y:S02]  /*7520*/  MOV R19, R14 ;  /* 0x0000000e00137202 */ /* 0x000fe40000000f00 */
[----:B------:R-:W-:Y:S01]  /*7530*/  LOP3.LUT R3, R3, R20, RZ, 0x3c, !PT ;  /* 0x0000001403037212 */ /* 0x000fe200078e3cff */
[----:B------:R-:W-:Y:S01]  /*7540*/  IMAD.MOV.U32 R20, RZ, RZ, R17 ;  /* 0x000000ffff147224 */ /* 0x000fe200078e0011 */
[----:B------:R-:W-:Y:S02]  /*7550*/  SEL R15, R15, RZ, P1 ;  /* 0x000000ff0f0f7207 */ /* 0x000fe40000800000 */
[----:B------:R-:W-:Y:S01]  /*7560*/  SEL R6, R6, RZ, P2 ;  /* 0x000000ff06067207 */ /* 0x000fe20001000000 */
[----:B------:R-:W-:Y:S06]  /*7570*/  @P3 BRA `(.L_x_50) ;  /* 0xffffffd800ac3947 */ /* 0x000fec000383ffff */
.L_x_37:
[----:B------:R-:W-:Y:S05]  /*7580*/  WARPSYNC.ALL ;  /* 0x0000000000007948 */ /* 0x000fea0003800000 */
[----:B------:R-:W2:Y:S01]  /*7590*/  SHFL.BFLY PT, R0, R13, 0x1, 0x1f ;  /* 0x0c201f000d007f89 */ /* 0x000ea200000e0000 */
[----:B------:R-:W-:Y:S01]  /*75a0*/  BSSY B0, `(.L_x_51) ;  /* 0x0000023000007945 */ /* 0x000fe20003800000 */
[----:B------:R-:W-:Y:S01]  /*75b0*/  IMAD.MOV.U32 R4, RZ, RZ, 0x7f800000 ;  /* 0x7f800000ff047424 */ /* 0x000fe200078e00ff */
[----:B------:R-:W-:Y:S01]  /*75c0*/  MOV R7, 0x3f800000 ;  /* 0x3f80000000077802 */ /* 0x000fe20000000f00 */
[----:B------:R-:W3:Y:S01]  /*75d0*/  SHFL.BFLY PT, R3, R12, 0x1, 0x1f ;  /* 0x0c201f000c037f89 */ /* 0x000ee200000e0000 */
[----:B------:R-:W-:-:S02]  /*75e0*/  IMAD.MOV.U32 R8, RZ, RZ, 0x3f800000 ;  /* 0x3f800000ff087424 */ /* 0x000fc400078e00ff */
[----:B--2---:R-:W-:Y:S01]  /*75f0*/  FADD R0, R0, R13 ;  /* 0x0000000d00007221 */ /* 0x004fe20000000000 */
[----:B---3--:R-:W-:-:S04]  /*7600*/  FADD R15, R3, R12 ;  /* 0x0000000c030f7221 */ /* 0x008fc80000000000 */
[----:B------:R-:W2:Y:S04]  /*7610*/  SHFL.BFLY PT, R5, R0, 0x2, 0x1f ;  /* 0x0c401f0000057f89 */ /* 0x000ea800000e0000 */
[----:B------:R-:W3:Y:S01]  /*7620*/  SHFL.BFLY PT, R18, R15, 0x2, 0x1f ;  /* 0x0c401f000f127f89 */ /* 0x000ee200000e0000 */
[C---:B--2---:R-:W-:Y:S01]  /*7630*/  FSETP.NE.AND P0, PT, R0.reuse, -R5, PT ;  /* 0x800000050000720b */ /* 0x044fe20003f05000 */
[----:B------:R-:W-:Y:S01]  /*7640*/  FADD R3, R0, R5 ;  /* 0x0000000500037221 */ /* 0x000fe20000000000 */
[----:B------:R-:W-:Y:S01]  /*7650*/  MOV R5, 0x7f800000 ;  /* 0x7f80000000057802 */ /* 0x000fe20000000f00 */
[----:B---3--:R-:W-:-:S10]  /*7660*/  FADD R6, R15, R18 ;  /* 0x000000120f067221 */ /* 0x008fd40000000000 */
[----:B------:R-:W-:Y:S05]  /*7670*/  @!P0 BRA `(.L_x_52) ;  /* 0x0000000000548947 */ /* 0x000fea0003800000 */
[----:B------:R-:W-:Y:S01]  /*7680*/  VIADD R0, R3, 0x1800000 ;  /* 0x0180000003007836 */ /* 0x000fe20000000000 */
[----:B------:R-:W-:Y:S04]  /*7690*/  BSSY B1, `(.L_x_53) ;  /* 0x000000c000017945 */ /* 0x000fe80003800000 */
[----:B------:R-:W-:-:S04]  /*76a0*/  LOP3.LUT R0, R0, 0x7f800000, RZ, 0xc0, !PT ;  /* 0x7f80000000007812 */ /* 0x000fc800078ec0ff */
[----:B------:R-:W-:-:S13]  /*76b0*/  ISETP.GT.U32.AND P0, PT, R0, 0x1ffffff, PT ;  /* 0x01ffffff0000780c */ /* 0x000fda0003f04070 */
[----:B------:R-:W-:Y:S05]  /*76c0*/  @P0 BRA `(.L_x_54) ;  /* 0x0000000000100947 */ /* 0x000fea0003800000 */
[----:B------:R-:W-:-:S07]  /*76d0*/  MOV R12, 0x76f0 ;  /* 0x000076f0000c7802 */ /* 0x000fce0000000f00 */
[----:B-1----:R-:W-:Y:S05]  /*76e0*/  CALL.REL.NOINC `($__internal_0_$__cuda_sm20_rcp_rn_f32_slowpath) ;  /* 0x00000018009c7944 */ /* 0x002fea0003c00000 */
[----:B------:R-:W-:Y:S01]  /*76f0*/  MOV R8, R0 ;  /* 0x0000000000087202 */ /* 0x000fe20000000f00 */
[----:B------:R-:W-:Y:S06]  /*7700*/  BRA `(.L_x_55) ;  /* 0x0000000000107947 */ /* 0x000fec0003800000 */
.L_x_54:
[----:B------:R-:W2:Y:S02]  /*7710*/  MUFU.RCP R8, R3 ;  /* 0x0000000300087308 */ /* 0x000ea40000001000 */
[----:B--2---:R-:W-:-:S04]  /*7720*/  FFMA R0, R3, R8, -1 ;  /* 0xbf80000003007423 */ /* 0x004fc80000000008 */
[----:B------:R-:W-:-:S04]  /*7730*/  FADD.FTZ R5, -R0, -RZ ;  /* 0x800000ff00057221 */ /* 0x000fc80000010100 */
[----:B------:R-:W-:-:S07]  /*7740*/  FFMA R8, R8, R5, R8 ;  /* 0x0000000508087223 */ /* 0x000fce0000000008 */
.L_x_55:
[----:B------:R-:W-:Y:S05]  /*7750*/  BSYNC B1 ;  /* 0x0000000000017941 */ /* 0x000fea0003800000 */
.L_x_53:
[----:B------:R-:W-:Y:S01]  /*7760*/  FSETP.GEU.AND P0, PT, |R3|, 1.175494350822287508e-38, PT ;  /* 0x008000000300780b */ /* 0x000fe20003f0e200 */
[----:B------:R-:W-:-:S12]  /*7770*/  ULDC UR6, c[0x0][0x600] ;  /* 0x0001800000067ab9 */ /* 0x000fd80000000800 */
[----:B------:R-:W-:-:S04]  /*7780*/  @!P0 FMUL R3, R3, 16777216 ;  /* 0x4b80000003038820 */ /* 0x000fc80000400000 */
[----:B------:R-:W2:Y:S02]  /*7790*/  MUFU.LG2 R0, R3 ;  /* 0x0000000300007308 */ /* 0x000ea40000000c00 */
[----:B--2---:R-:W-:-:S04]  /*77a0*/  @!P0 FADD R0, R0, -24 ;  /* 0xc1c0000000008421 */ /* 0x004fc80000000000 */
[----:B------:R-:W-:-:S04]  /*77b0*/  FMUL R0, R0, 0.69314718246459960938 ;  /* 0x3f31721800007820 */ /* 0x000fc80000400000 */
[----:B------:R-:W-:-:S07]  /*77c0*/  FFMA R5, R17, UR6, R0 ;  /* 0x0000000611057c23 */ /* 0x000fce0008000000 */
.L_x_52:
[----:B------:R-:W-:Y:S05]  /*77d0*/  BSYNC B0 ;  /* 0x0000000000007941 */ /* 0x000fea0003800000 */
.L_x_51:
[----:B------:R-:W-:Y:S01]  /*77e0*/  FSETP.NE.AND P0, PT, R15, -R18, PT ;  /* 0x800000120f00720b */ /* 0x000fe20003f05000 */
[----:B------:R-:W-:Y:S01]  /*77f0*/  ULDC UR4, c[0x0][0x608] ;  /* 0x0001820000047ab9 */ /* 0x000fe20000000800 */
[----:B------:R-:W-:Y:S01]  /*7800*/  BSSY B0, `(.L_x_56) ;  /* 0x0000031000007945 */ /* 0x000fe20003800000 */
[----:B------:R-:W-:-:S04]  /*7810*/  FMUL R8, R8, UR4 ;  /* 0x0000000408087c20 */ /* 0x000fc80008400000 */
        /* <DEDUP_REMOVED lines=24> */
[----:B------:R-:W-:Y:S06]  /*79a0*/  @!P0 BRA `(.L_x_57) ;  /* 0x0000000000588947 */ /* 0x000fec0003800000 */
[----:B------:R-:W-:Y:S01]  /*79b0*/  VIADD R0, R6, 0x1800000 ;  /* 0x0180000006007836 */ /* 0x000fe20000000000 */
[----:B------:R-:W-:Y:S04]  /*79c0*/  BSSY B1, `(.L_x_58) ;  /* 0x000000d000017945 */ /* 0x000fe80003800000 */
[----:B------:R-:W-:-:S04]  /*79d0*/  LOP3.LUT R0, R0, 0x7f800000, RZ, 0xc0, !PT ;  /* 0x7f80000000007812 */ /* 0x000fc800078ec0ff */
[----:B------:R-:W-:-:S13]  /*79e0*/  ISETP.GT.U32.AND P0, PT, R0, 0x1ffffff, PT ;  /* 0x01ffffff0000780c */ /* 0x000fda0003f04070 */
[----:B------:R-:W-:Y:S05]  /*79f0*/  @P0 BRA `(.L_x_59) ;  /* 0x0000000000140947 */ /* 0x000fea0003800000 */
[----:B------:R-:W-:Y:S02]  /*7a00*/  MOV R3, R6 ;  /* 0x0000000600037202 */ /* 0x000fe40000000f00 */
[----:B------:R-:W-:-:S07]  /*7a10*/  MOV R12, 0x7a30 ;  /* 0x00007a30000c7802 */ /* 0x000fce0000000f00 */
[----:B-1----:R-:W-:Y:S05]  /*7a20*/  CALL.REL.NOINC `($__internal_0_$__cuda_sm20_rcp_rn_f32_slowpath) ;  /* 0x0000001400cc7944 */ /* 0x002fea0003c00000 */
[----:B------:R-:W-:Y:S01]  /*7a30*/  IMAD.MOV.U32 R7, RZ, RZ, R0 ;  /* 0x000000ffff077224 */ /* 0x000fe200078e0000 */
[----:B------:R-:W-:Y:S06]  /*7a40*/  BRA `(.L_x_60) ;  /* 0x0000000000107947 */ /* 0x000fec0003800000 */
.L_x_59:
[----:B------:R-:W2:Y:S02]  /*7a50*/  MUFU.RCP R7, R6 ;  /* 0x0000000600077308 */ /* 0x000ea40000001000 */
[----:B--2---:R-:W-:-:S04]  /*7a60*/  FFMA R0, R6, R7, -1 ;  /* 0xbf80000006007423 */ /* 0x004fc80000000007 */
[----:B------:R-:W-:-:S04]  /*7a70*/  FADD.FTZ R0, -R0, -RZ ;  /* 0x800000ff00007221 */ /* 0x000fc80000010100 */
[----:B------:R-:W-:-:S07]  /*7a80*/  FFMA R7, R7, R0, R7 ;  /* 0x0000000007077223 */ /* 0x000fce0000000007 */
.L_x_60:
[----:B------:R-:W-:Y:S05]  /*7a90*/  BSYNC B1 ;  /* 0x0000000000017941 */ /* 0x000fea0003800000 */
.L_x_58:
[----:B------:R-:W-:Y:S01]  /*7aa0*/  FSETP.GEU.AND P0, PT, |R6|, 1.175494350822287508e-38, PT ;  /* 0x008000000600780b */ /* 0x000fe20003f0e200 */
[----:B------:R-:W-:-:S12]  /*7ab0*/  ULDC UR4, c[0x0][0x600] ;  /* 0x0001800000047ab9 */ /* 0x000fd80000000800 */
[----:B------:R-:W-:-:S04]  /*7ac0*/  @!P0 FMUL R6, R6, 16777216 ;  /* 0x4b80000006068820 */ /* 0x000fc80000400000 */
[----:B------:R-:W2:Y:S02]  /*7ad0*/  MUFU.LG2 R0, R6 ;  /* 0x0000000600007308 */ /* 0x000ea40000000c00 */
[----:B--2---:R-:W-:-:S04]  /*7ae0*/  @!P0 FADD R0, R0, -24 ;  /* 0xc1c0000000008421 */ /* 0x004fc80000000000 */
[----:B------:R-:W-:-:S04]  /*7af0*/  FMUL R3, R0, 0.69314718246459960938 ;  /* 0x3f31721800037820 */ /* 0x000fc80000400000 */
[----:B------:R-:W-:-:S07]  /*7b00*/  FFMA R4, R14, UR4, R3 ;  /* 0x000000040e047c23 */ /* 0x000fce0008000003 */
.L_x_57:
[----:B------:R-:W-:Y:S05]  /*7b10*/  BSYNC B0 ;  /* 0x0000000000007941 */ /* 0x000fea0003800000 */
.L_x_56:
[C---:B------:R-:W-:Y:S01]  /*7b20*/  LOP3.LUT P0, RZ, R16.reuse, 0x3, RZ, 0xc0, !PT ;  /* 0x0000000310ff7812 */ /* 0x040fe2000780c0ff */
[----:B------:R-:W-:Y:S01]  /*7b30*/  ULDC UR4, c[0x0][0x608] ;  /* 0x0001820000047ab9 */ /* 0x000fe20000000800 */
[----:B------:R-:W-:Y:S01]  /*7b40*/  LOP3.LUT R19, R16, 0x7f, RZ, 0xc0, !PT ;  /* 0x0000007f10137812 */ /* 0x000fe200078ec0ff */
[----:B------:R-:W-:Y:S01]  /*7b50*/  ULDC.64 UR8, c[0x0][0x208] ;  /* 0x0000820000087ab9 */ /* 0x000fe20000000a00 */
[----:B------:R-:W-:Y:S01]  /*7b60*/  FMUL R0, R7, UR4 ;  /* 0x0000000407007c20 */ /* 0x000fe20008400000 */
[----:B------:R-:W-:Y:S01]  /*7b70*/  BSSY B0, `(.L_x_61) ;  /* 0x0000018000007945 */ /* 0x000fe20003800000 */
[----:B------:R-:W-:-:S07]  /*7b80*/  SHF.R.U32.HI R23, RZ, 0x5, R19 ;  /* 0x00000005ff177819 */ /* 0x000fce0000011613 */
[----:B------:R-:W-:Y:S05]  /*7b90*/  @P0 BRA `(.L_x_62) ;  /* 0x0000000000540947 */ /* 0x000fea0003800000 */
[----:B------:R-:W2:Y:S01]  /*7ba0*/  S2UR UR4, SR_CTAID.X ;  /* 0x00000000000479c3 */ /* 0x000ea20000002500 */
[----:B------:R-:W-:Y:S02]  /*7bb0*/  SHF.R.U32.HI R3, RZ, 0x2, R16 ;  /* 0x00000002ff037819 */ /* 0x000fe40000011610 */
[----:B------:R-:W-:Y:S02]  /*7bc0*/  SHF.L.U32 R6, R23, 0x4, RZ ;  /* 0x0000000417067819 */ /* 0x000fe400000006ff */
[----:B------:R-:W-:-:S04]  /*7bd0*/  LOP3.LUT R3, R3, 0x7, RZ, 0xc0, !PT ;  /* 0x0000000703037812 */ /* 0x000fc800078ec0ff */
[----:B------:R-:W-:Y:S01]  /*7be0*/  LOP3.LUT R3, R6, 0xfffffff0, R3, 0xe2, !PT ;  /* 0xfffffff006037812 */ /* 0x000fe200078ee203 */
[----:B--2---:R-:W-:-:S03]  /*7bf0*/  USHF.L.U32 UR6, UR4, 0x6, URZ ;  /* 0x0000000604067899 */ /* 0x004fc6000800063f */
[----:B------:R-:W-:Y:S02]  /*7c00*/  ULDC.64 UR4, c[0x0][0x688] ;  /* 0x0001a20000047ab9 */ /* 0x000fe40000000a00 */
[----:B------:R-:W-:Y:S02]  /*7c10*/  UIMAD UR4, UR36, UR4, UR6 ;  /* 0x00000004240472a4 */ /* 0x000fe4000f8e0206 */
[----:B------:R-:W-:Y:S02]  /*7c20*/  LOP3.LUT R6, R3, UR6, RZ, 0xfc, !PT ;  /* 0x0000000603067c12 */ /* 0x000fe4000f8efcff */
[----:B------:R-:W-:-:S03]  /*7c30*/  UIMAD UR4, UR37, UR5, UR4 ;  /* 0x00000005250472a4 */ /* 0x000fc6000f8e0204 */
[C---:B------:R-:W-:Y:S01]  /*7c40*/  VIADD R7, R6.reuse, 0x8 ;  /* 0x0000000806077836 */ /* 0x040fe20000000000 */
[----:B------:R-:W-:Y:S02]  /*7c50*/  ULDC UR5, c[0x0][0x288] ;  /* 0x0000a20000057ab9 */ /* 0x000fe40000000800 */
[----:B------:R-:W-:Y:S02]  /*7c60*/  ISETP.GE.U32.AND P0, PT, R6, UR5, PT ;  /* 0x0000000506007c0c */ /* 0x000fe4000bf06070 */
[----:B------:R-:W-:Y:S02]  /*7c70*/  IADD3 R3, P2, R3, UR4, RZ ;  /* 0x0000000403037c10 */ /* 0x000fe4000ff5e0ff */
[----:B------:R-:W-:Y:S01]  /*7c80*/  ISETP.GE.U32.AND P1, PT, R7, UR5, PT ;  /* 0x0000000507007c0c */ /* 0x000fe2000bf26070 */
[----:B------:R-:W-:Y:S01]  /*7c90*/  ULDC.64 UR4, c[0x0][0x680] ;  /* 0x0001a00000047ab9 */ /* 0x000fe20000000a00 */
[----:B------:R-:W-:Y:S02]  /*7ca0*/  IADD3.X R8, RZ, RZ, RZ, P2, !PT ;  /* 0x000000ffff087210 */ /* 0x000fe400017fe4ff */
[----:B------:R-:W-:-:S04]  /*7cb0*/  LEA R6, P2, R3, UR4, 0x2 ;  /* 0x0000000403067c11 */ /* 0x000fc8000f8410ff */
[----:B------:R-:W-:-:S05]  /*7cc0*/  LEA.HI.X R7, R3, UR5, R8, 0x2, P2 ;  /* 0x0000000503077c11 */ /* 0x000fca00090f1408 */
[----:B------:R2:W-:Y:S04]  /*7cd0*/  @!P0 STG.E desc[UR8][R6.64], R5 ;  /* 0x0000000506008986 */ /* 0x0005e8000c101908 */
[----:B------:R2:W-:Y:S02]  /*7ce0*/  @!P1 STG.E desc[UR8][R6.64+0x20], R4 ;  /* 0x0000200406009986 */ /* 0x0005e4000c101908 */
.L_x_62:
[----:B------:R-:W-:Y:S05]  /*7cf0*/  BSYNC B0 ;  /* 0x0000000000007941 */ /* 0x000fea0003800000 */
.L_x_61:
[----:B------:R-:W-:Y:S01]  /*7d00*/  ULDC.64 UR4, c[0x0][0x730] ;  /* 0x0001cc0000047ab9 */ /* 0x000fe20000000a00 */
[-C--:B-1----:R-:W-:Y:S01]  /*7d10*/  FMUL R72, R26, R0.reuse ;  /* 0x000000001a487220 */ /* 0x082fe20000400000 */
[----:B------:R-:W-:Y:S01]  /*7d20*/  ISETP.NE.U32.AND P0, PT, RZ, UR4, PT ;  /* 0x00000004ff007c0c */ /* 0x000fe2000bf05070 */
[-C--:B------:R-:W-:Y:S01]  /*7d30*/  FMUL R76, R30, R0.reuse ;  /* 0x000000001e4c7220 */ /* 0x080fe20000400000 */
[-C--:B------:R-:W-:Y:S01]  /*7d40*/  FMUL R80, R34, R0.reuse ;  /* 0x0000000022507220 */ /* 0x080fe20000400000 */
[-C--:B------:R-:W-:Y:S01]  /*7d50*/  FMUL R74, R27, R0.reuse ;  /* 0x000000001b4a7220 */ /* 0x080fe20000400000 */
[----:B------:R-:W-:Y:S01]  /*7d60*/  ISETP.NE.AND.EX P0, PT, RZ, UR5, PT, P0 ;  /* 0x00000005ff007c0c */ /* 0x000fe2000bf05300 */
        /* <DEDUP_REMOVED lines=20> */
[----:B------:R-:W-:Y:S06]  /*7eb0*/  @P0 BRA `(.L_x_63) ;  /* 0x0000000000200947 */ /* 0x000fec0003800000 */
[----:B------:R-:W-:Y:S02]  /*7ec0*/  ULDC.64 UR4, c[0x0][0x728] ;  /* 0x0001ca0000047ab9 */ /* 0x000fe40000000a00 */
[----:B------:R-:W-:-:S04]  /*7ed0*/  ISETP.NE.U32.AND P0, PT, RZ, UR4, PT ;  /* 0x00000004ff007c0c */ /* 0x000fc8000bf05070 */
[----:B------:R-:W-:-:S13]  /*7ee0*/  ISETP.NE.AND.EX P0, PT, RZ, UR5, PT, P0 ;  /* 0x00000005ff007c0c */ /* 0x000fda000bf05300 */
[----:B------:R-:W-:Y:S05]  /*7ef0*/  @!P0 BRA `(.L_x_64) ;  /* 0x00000000000c8947 */ /* 0x000fea0003800000 */
[----:B--2---:R-:W1:Y:S02]  /*7f00*/  LDC.64 R4, c[0x0][0x728] ;  /* 0x0001ca00ff047b82 */ /* 0x004e640000000a00 */
[----:B-1----:R3:W5:Y:S01]  /*7f10*/  LDG.E R17, desc[UR8][R4.64] ;  /* 0x0000000804117981 */ /* 0x002762000c1e1900 */
[----:B------:R-:W-:Y:S05]  /*7f20*/  BRA `(.L_x_63) ;  /* 0x0000000000047947 */ /* 0x000fea0003800000 */
.L_x_64:
[----:B------:R-:W1:Y:S02]  /*7f30*/  LDC R17, c[0x0][0x720] ;  /* 0x0001c800ff117b82 */ /* 0x000e640000000800 */
.L_x_63:
[----:B------:R-:W-:-:S04]  /*7f40*/  MOV R0, RZ ;  /* 0x000000ff00007202 */ /* 0x000fc80000000f00 */
[----:B------:R-:W-:-:S13]  /*7f50*/  LOP3.LUT P0, RZ, R0, 0x1bf, RZ, 0xc0, !PT ;  /* 0x000001bf00ff7812 */ /* 0x000fda000780c0ff */
[----:B------:R-:W-:Y:S05]  /*7f60*/  @!P0 BRA `(.L_x_65) ;  /* 0x0000000000408947 */ /* 0x000fea0003800000 */
[----:B------:R-:W-:Y:S01]  /*7f70*/  MOV R14, 0x0 ;  /* 0x00000000000e7802 */ /* 0x000fe20000000f00 */
[----:B------:R-:W-:Y:S01]  /*7f80*/  ULDC.64 UR4, c[0x4][0x70] ;  /* 0x01001c0000047ab9 */ /* 0x000fe20000000a00 */
[----:B------:R-:W-:Y:S01]  /*7f90*/  ULDC.64 UR6, c[0x4][0x8] ;  /* 0x0100020000067ab9 */ /* 0x000fe20000000a00 */
[----:B--23--:R-:W-:Y:S01]  /*7fa0*/  IMAD.U32 R4, RZ, RZ, UR4 ;  /* 0x00000004ff047e24 */ /* 0x00cfe2000f8e00ff */
[----:B------:R-:W-:Y:S01]  /*7fb0*/  MOV R5, UR5 ;  /* 0x0000000500057c02 */ /* 0x000fe20008000f00 */
[----:B------:R-:W-:Y:S01]  /*7fc0*/  ULDC.64 UR4, c[0x4][0x78] ;  /* 0x01001e0000047ab9 */ /* 0x000fe20000000a00 */
[----:B------:R-:W2:Y:S01]  /*7fd0*/  LDC.64 R14, c[0x4][R14] ;  /* 0x010000000e0e7b82 */ /* 0x000ea20000000a00 */
[----:B------:R-:W-:Y:S01]  /*7fe0*/  IMAD.U32 R6, RZ, RZ, UR4 ;  /* 0x00000004ff067e24 */ /* 0x000fe2000f8e00ff */
[----:B------:R-:W-:Y:S01]  /*7ff0*/  MOV R7, UR5 ;  /* 0x0000000500077c02 */ /* 0x000fe20008000f00 */
[----:B------:R-:W-:Y:S01]  /*8000*/  IMAD.U32 R10, RZ, RZ, UR6 ;  /* 0x00000006ff0a7e24 */ /* 0x000fe2000f8e00ff */
[----:B------:R-:W-:Y:S01]  /*8010*/  MOV R11, UR7 ;  /* 0x00000007000b7c02 */ /* 0x000fe20008000f00 */
[----:B------:R-:W-:Y:S01]  /*8020*/  IMAD.MOV.U32 R8, RZ, RZ, 0x70 ;  /* 0x00000070ff087424 */ /* 0x000fe200078e00ff */
[----:B------:R-:W-:Y:S01]  /*8030*/  MOV R12, 0x1 ;  /* 0x00000001000c7802 */ /* 0x000fe20000000f00 */
[----:B------:R-:W-:-:S07]  /*8040*/  IMAD.MOV.U32 R13, RZ, RZ, RZ ;  /* 0x000000ffff0d7224 */ /* 0x000fce00078e00ff */
[----:B------:R-:W-:-:S07]  /*8050*/  LEPC R20, `(.L_x_65) ;  /* 0x000000001014794e */ /* 0x000fce0000000000 */
[----:B-12--5:R-:W-:Y:S05]  /*8060*/  CALL.ABS.NOINC R14 ;  /* 0x000000000e007343 */ /* 0x026fea0003c00000 */
.L_x_65:
[----:B------:R-:W-:-:S13]  /*8070*/  LOP3.LUT P0, RZ, R2, 0x1bf, RZ, 0xc0, !PT ;  /* 0x000001bf02ff7812 */ /* 0x000fda000780c0ff */
[----:B------:R-:W-:Y:S05]  /*8080*/  @!P0 BRA `(.L_x_66) ;  /* 0x0000000000408947 */ /* 0x000fea0003800000 */
[----:B------:R-:W-:Y:S01]  /*8090*/  MOV R14, 0x0 ;  /* 0x00000000000e7802 */ /* 0x000fe20000000f00 */
[----:B------:R-:W-:Y:S01]  /*80a0*/  ULDC.64 UR4, c[0x4][0x70] ;  /* 0x01001c0000047ab9 */ /* 0x000fe20000000a00 */
[----:B------:R-:W-:Y:S01]  /*80b0*/  ULDC.64 UR6, c[0x4][0x78] ;  /* 0x01001e0000067ab9 */ /* 0x000fe20000000a00 */
[----:B--23--:R-:W-:Y:S01]  /*80c0*/  MOV R4, UR4 ;  /* 0x0000000400047c02 */ /* 0x00cfe20008000f00 */
[----:B------:R-:W-:Y:S01]  /*80d0*/  IMAD.U32 R5, RZ, RZ, UR5 ;  /* 0x00000005ff057e24 */ /* 0x000fe2000f8e00ff */
[----:B------:R-:W-:Y:S01]  /*80e0*/  ULDC.64 UR4, c[0x4][0x10] ;  /* 0x0100040000047ab9 */ /* 0x000fe20000000a00 */
[----:B------:R-:W2:Y:S01]  /*80f0*/  LDC.64 R14, c[0x4][R14] ;  /* 0x010000000e0e7b82 */ /* 0x000ea20000000a00 */
[----:B------:R-:W-:Y:S01]  /*8100*/  MOV R6, UR6 ;  /* 0x0000000600067c02 */ /* 0x000fe20008000f00 */
[----:B------:R-:W-:Y:S01]  /*8110*/  IMAD.U32 R7, RZ, RZ, UR7 ;  /* 0x00000007ff077e24 */ /* 0x000fe2000f8e00ff */
[----:B------:R-:W-:Y:S01]  /*8120*/  MOV R10, UR4 ;  /* 0x00000004000a7c02 */ /* 0x000fe20008000f00 */
[----:B------:R-:W-:Y:S01]  /*8130*/  IMAD.U32 R11, RZ, RZ, UR5 ;  /* 0x00000005ff0b7e24 */ /* 0x000fe2000f8e00ff */
[----:B------:R-:W-:Y:S01]  /*8140*/  MOV R8, 0x70 ;  /* 0x0000007000087802 */ /* 0x000fe20000000f00 */
[----:B------:R-:W-:Y:S01]  /*8150*/  IMAD.MOV.U32 R12, RZ, RZ, 0x1 ;  /* 0x00000001ff0c7424 */ /* 0x000fe200078e00ff */
[----:B------:R-:W-:-:S07]  /*8160*/  MOV R13, RZ ;  /* 0x000000ff000d7202 */ /* 0x000fce0000000f00 */
[----:B------:R-:W-:-:S07]  /*8170*/  LEPC R20, `(.L_x_66) ;  /* 0x000000001014794e */ /* 0x000fce0000000000 */
[----:B-12--5:R-:W-:Y:S05]  /*8180*/  CALL.ABS.NOINC R14 ;  /* 0x000000000e007343 */ /* 0x026fea0003c00000 */
.L_x_66:
[----:B------:R-:W-:Y:S01]  /*8190*/  ULDC.64 UR4, c[0x0][0x730] ;  /* 0x0001cc0000047ab9 */ /* 0x000fe20000000a00 */
[----:B------:R-:W-:Y:S01]  /*81a0*/  IMAD.SHL.U32 R0, R16, 0x20, RZ ;  /* 0x0000002010007824 */ /* 0x000fe200078e00ff */
[----:B------:R-:W-:Y:S02]  /*81b0*/  ISETP.NE.U32.AND P0, PT, RZ, UR4, PT ;  /* 0x00000004ff007c0c */ /* 0x000fe4000bf05070 */
[----:B--23--:R-:W-:Y:S02]  /*81c0*/  SHF.R.U32.HI R4, RZ, 0x1, R16 ;  /* 0x00000001ff047819 */ /* 0x00cfe40000011610 */
[----:B------:R-:W-:Y:S02]  /*81d0*/  ISETP.NE.AND.EX P0, PT, RZ, UR5, PT, P0 ;  /* 0x00000005ff007c0c */ /* 0x000fe4000bf05300 */
[C---:B------:R-:W-:Y:S02]  /*81e0*/  LOP3.LUT R3, R0.reuse, 0xc0, RZ, 0xc0, !PT ;  /* 0x000000c000037812 */ /* 0x040fe400078ec0ff */
[----:B------:R-:W-:-:S02]  /*81f0*/  LOP3.LUT R6, R0, 0x20, RZ, 0xc0, !PT ;  /* 0x0000002000067812 */ /* 0x000fc400078ec0ff */
[----:B------:R-:W-:Y:S02]  /*8200*/  LOP3.LUT R3, R3, 0x8, R4, 0xf8, !PT ;  /* 0x0000000803037812 */ /* 0x000fe400078ef804 */
[----:B------:R-:W-:Y:S01]  /*8210*/  SHF.L.U32 R4, R16, 0x2, RZ ;  /* 0x0000000210047819 */ /* 0x000fe200000006ff */
[----:B------:R-:W-:Y:S01]  /*8220*/  IMAD R6, R23, 0x200, R6 ;  /* 0x0000020017067824 */ /* 0x000fe200078e0206 */
[----:B------:R-:W-:Y:S02]  /*8230*/  IADD3 R19, R19, 0x1f, RZ ;  /* 0x0000001f13137810 */ /* 0x000fe40007ffe0ff */
[----:B------:R-:W-:Y:S01]  /*8240*/  LOP3.LUT R3, R3, 0x18, R4, 0x78, !PT ;  /* 0x0000001803037812 */ /* 0x000fe200078e7804 */
[----:B-1---5:R-:W1:Y:S01]  /*8250*/  @P0 LDC R17, c[0x0][0x720] ;  /* 0x0001c800ff110b82 */ /* 0x022e620000000800 */
[----:B------:R-:W-:Y:S02]  /*8260*/  LOP3.LUT R0, R0, 0x100, RZ, 0xc0, !PT ;  /* 0x0000010000007812 */ /* 0x000fe400078ec0ff */
[----:B------:R-:W-:-:S02]  /*8270*/  ISETP.GT.U32.AND P1, PT, R19, 0x3e, PT ;  /* 0x0000003e1300780c */ /* 0x000fc40003f24070 */
[----:B------:R-:W-:Y:S02]  /*8280*/  IADD3 R3, R3, R6, R0 ;  /* 0x0000000603037210 */ /* 0x000fe40007ffe000 */
[----:B------:R-:W-:Y:S02]  /*8290*/  LOP3.LUT P0, RZ, R16, 0x4, RZ, 0xc0, !PT ;  /* 0x0000000410ff7812 */ /* 0x000fe4000780c0ff */
[----:B------:R-:W-:Y:S01]  /*82a0*/  LEA R3, R3, R2, 0x1 ;  /* 0x0000000203037211 */ /* 0x000fe200078e08ff */
[-C--:B-1----:R-:W-:Y:S01]  /*82b0*/  FMUL R5, R72, R17.reuse ;  /* 0x0000001148057220 */ /* 0x082fe20000400000 */
[-C--:B------:R-:W-:Y:S01]  /*82c0*/  FMUL R0, R74, R17.reuse ;  /* 0x000000114a007220 */ /* 0x080fe20000400000 */
[-C--:B------:R-:W-:Y:S01]  /*82d0*/  FMUL R7, R76, R17.reuse ;  /* 0x000000114c077220 */ /* 0x080fe20000400000 */
[-C--:B------:R-:W-:Y:S01]  /*82e0*/  FMUL R8, R78, R17.reuse ;  /* 0x000000114e087220 */ /* 0x080fe20000400000 */
[-C--:B------:R-:W-:Y:S01]  /*82f0*/  FMUL R9, R80, R17.reuse ;  /* 0x0000001150097220 */ /* 0x080fe20000400000 */
[----:B------:R-:W-:Y:S01]  /*8300*/  FMUL R10, R82, R17 ;  /* 0x00000011520a7220 */ /* 0x000fe20000400000 */
[----:B------:R-:W-:Y:S01]  /*8310*/  F2FP.BF16.F32.PACK_AB R5, R0, R5 ;  /* 0x000000050005723e */ /* 0x000fe200000010ff */
        /* <DEDUP_REMOVED lines=10> */
[----:B------:R-:W-:Y:S01]  /*83c0*/  IMAD.MOV.U32 R0, RZ, RZ, 0x10 ;  /* 0x00000010ff007424 */ /* 0x000fe200078e00ff */
[----:B------:R-:W-:Y:S01]  /*83d0*/  F2FP.BF16.F32.PACK_AB R7, R8, R7 ;  /* 0x000000070807723e */ /* 0x000fe200000010ff */
        /* <DEDUP_REMOVED lines=33> */
[----:B------:R-:W-:-:S02]  /*85f0*/  F2FP.BF16.F32.PACK_AB R4, R25, R4 ;  /* 0x000000041904723e */ /* 0x000fc400000010ff */
[----:B------:R-:W-:Y:S02]  /*8600*/  F2FP.BF16.F32.PACK_AB R6, R29, R6 ;  /* 0x000000061d06723e */ /* 0x000fe400000010ff */
[----:B------:R-:W-:Y:S02]  /*8610*/  F2FP.BF16.F32.PACK_AB R8, R33, R32 ;  /* 0x000000202108723e */ /* 0x000fe400000010ff */
[----:B------:R-:W-:Y:S02]  /*8620*/  F2FP.BF16.F32.PACK_AB R10, R37, R36 ;  /* 0x00000024250a723e */ /* 0x000fe400000010ff */
[----:B------:R-:W-:Y:S02]  /*8630*/  F2FP.BF16.F32.PACK_AB R11, R12, R11 ;  /* 0x0000000b0c0b723e */ /* 0x000fe400000010ff */
[----:B------:R-:W-:Y:S01]  /*8640*/  SEL R0, R0, 0xfffffff0, !P0 ;  /* 0xfffffff000007807 */ /* 0x000fe20004000000 */
[----:B------:R-:W-:Y:S06]  /*8650*/  @P1 BRA `(.L_x_67) ;  /* 0x0000000000041947 */ /* 0x000fec0003800000 */
[----:B------:R-:W-:-:S04]  /*8660*/  DEPBAR.LE SB0, 0x1 ;  /* 0x000080400000791a */ /* 0x000fc80000000000 */
.L_x_67:
[----:B------:R-:W-:Y:S05]  /*8670*/  WARPSYNC.ALL ;  /* 0x0000000000007948 */ /* 0x000fea0003800000 */
[----:B------:R-:W-:Y:S01]  /*8680*/  BAR.SYNC.DEFER_BLOCKING 0x1, 0x80 ;  /* 0x0042000000007b1d */ /* 0x000fe20000010000 */
[----:B------:R-:W-:Y:S01]  /*8690*/  IMAD R0, R0, 0x2, R3 ;  /* 0x0000000200007824 */ /* 0x000fe200078e0203 */
[----:B------:R-:W-:Y:S02]  /*86a0*/  F2FP.BF16.F32.PACK_AB R14, R14, R15 ;  /* 0x0000000f0e0e723e */ /* 0x000fe400000010ff */
[----:B------:R-:W-:Y:S02]  /*86b0*/  F2FP.BF16.F32.PACK_AB R48, R49, R48 ;  /* 0x000000303130723e */ /* 0x000fe400000010ff */
[----:B------:R-:W-:Y:S01]  /*86c0*/  BSSY B0, `(.L_x_68) ;  /* 0x000001d000007945 */ /* 0x000fe20003800000 */
[----:B------:R-:W-:-:S02]  /*86d0*/  F2FP.BF16.F32.PACK_AB R12, R41, R40 ;  /* 0x00000028290c723e */ /* 0x000fc400000010ff */
[----:B------:R-:W-:Y:S02]  /*86e0*/  F2FP.BF16.F32.PACK_AB R13, R13, R42 ;  /* 0x0000002a0d0d723e */ /* 0x000fe400000010ff */
[----:B------:R-:W-:Y:S02]  /*86f0*/  F2FP.BF16.F32.PACK_AB R15, R34, R19 ;  /* 0x00000013220f723e */ /* 0x000fe400000010ff */
[----:B------:R-:W-:Y:S02]  /*8700*/  F2FP.BF16.F32.PACK_AB R49, R30, R21 ;  /* 0x000000151e31723e */ /* 0x000fe400000010ff */
[----:B------:R-:W-:Y:S02]  /*8710*/  F2FP.BF16.F32.PACK_AB R50, R53, R52 ;  /* 0x000000343532723e */ /* 0x000fe400000010ff */
[----:B------:R-:W-:Y:S01]  /*8720*/  F2FP.BF16.F32.PACK_AB R51, R26, R23 ;  /* 0x000000171a33723e */ /* 0x000fe200000010ff */
[----:B------:R1:W-:Y:S04]  /*8730*/  STSM.16.M88.4 [R3], R4 ;  /* 0x0000000403007844 */ /* 0x0003e80000000200 */
[----:B------:R1:W-:Y:S01]  /*8740*/  STSM.16.M88.4 [R0], R8 ;  /* 0x0000000800007844 */ /* 0x0003e20000000200 */
[----:B------:R-:W-:Y:S01]  /*8750*/  @!PT LDS RZ, [RZ] ;  /* 0x00000000fffff984 */ /* 0x000fe20000000800 */
[----:B------:R-:W-:Y:S01]  /*8760*/  @!PT LDS RZ, [RZ] ;  /* 0x00000000fffff984 */ /* 0x000fe20000000800 */
[----:B------:R-:W-:Y:S01]  /*8770*/  @!PT LDS RZ, [RZ] ;  /* 0x00000000fffff984 */ /* 0x000fe20000000800 */
[----:B------:R-:W-:Y:S01]  /*8780*/  @!PT LDS RZ, [RZ] ;  /* 0x00000000fffff984 */ /* 0x000fe20000000800 */
[----:B------:R2:W-:Y:S06]  /*8790*/  MEMBAR.ALL.CTA ;  /* 0x0000000000007992 */ /* 0x0005ec0000008000 */
[----:B--2---:R-:W2:Y:S02]  /*87a0*/  FENCE.VIEW.ASYNC.S ;  /* 0x00000000000073c6 */ /* 0x004ea40000000000 */
[----:B--2---:R-:W-:Y:S06]  /*87b0*/  BAR.SYNC.DEFER_BLOCKING 0x1, 0x80 ;  /* 0x0042000000007b1d */ /* 0x004fec0000010000 */
[----:B------:R-:W-:Y:S05]  /*87c0*/  @P1 BRA `(.L_x_69) ;  /* 0x0000000000301947 */ /* 0x000fea0003800000 */
[----:B------:R-:W2:Y:S01]  /*87d0*/  S2UR UR10, SR_CTAID.X ;  /* 0x00000000000a79c3 */ /* 0x000ea20000002500 */
[----:B------:R-:W-:Y:S01]  /*87e0*/  ULDC.64 UR4, c[0x0][0x198] ;  /* 0x0000660000047ab9 */ /* 0x000fe20000000a00 */
[----:B------:R-:W-:Y:S01]  /*87f0*/  R2UR UR8, R2 ;  /* 0x00000000020872ca */ /* 0x000fe200000e0000 */
[----:B------:R-:W-:Y:S01]  /*8800*/  UIADD3 UR4, UP0, UR4, 0x670, URZ ;  /* 0x0000067004047890 */ /* 0x000fe2000ff1e03f */
[----:B------:R-:W-:Y:S01]  /*8810*/  UMOV UR9, URZ ;  /* 0x0000003f00097c82 */ /* 0x000fe20008000000 */
[----:B------:R-:W-:Y:S02]  /*8820*/  UMOV UR11, UR36 ;  /* 0x00000024000b7c82 */ /* 0x000fe40008000000 */
[----:B------:R-:W-:Y:S01]  /*8830*/  UIADD3.X UR5, URZ, UR5, URZ, UP0, !UPT ;  /* 0x000000053f057290 */ /* 0x000fe200087fe43f */
[----:B------:R-:W-:Y:S01]  /*8840*/  UMOV UR12, UR37 ;  /* 0x00000025000c7c82 */ /* 0x000fe20008000000 */
[----:B--2---:R-:W-:-:S09]  /*8850*/  USHF.L.U32 UR10, UR10, 0x6, URZ ;  /* 0x000000060a0a7899 */ /* 0x004fd2000800063f */
[----:B------:R2:W-:Y:S01]  /*8860*/  UTMASTG.4D [UR8], [UR4] ;  /* 0x00000008040073b5 */ /* 0x0005e20008018000 */
[----:B------:R0:W-:Y:S01]  /*8870*/  UTMACMDFLUSH ;  /* 0x00000000000079b7 */ /* 0x0001e20000000000 */
[----:B--2---:R-:W-:-:S04]  /*8880*/  DEPBAR.LE SB0, 0x1 ;  /* 0x000080400000791a */ /* 0x004fc80000000000 */
.L_x_69:
[----:B------:R-:W-:Y:S05]  /*8890*/  BSYNC B0 ;  /* 0x0000000000007941 */ /* 0x000fea0003800000 */
.L_x_68:
[----:B------:R-:W-:Y:S01]  /*88a0*/  BAR.SYNC.DEFER_BLOCKING 0x1, 0x80 ;  /* 0x0042000000007b1d */ /* 0x000fe20000010000 */
[----:B------:R-:W-:Y:S02]  /*88b0*/  F2FP.BF16.F32.PACK_AB R64, R65, R64 ;  /* 0x000000404140723e */ /* 0x000fe400000010ff */
[----:B------:R-:W-:Y:S02]  /*88c0*/  F2FP.BF16.F32.PACK_AB R65, R67, R66 ;  /* 0x000000424341723e */ /* 0x000fe400000010ff */
[----:B------:R-:W-:Y:S01]  /*88d0*/  F2FP.BF16.F32.PACK_AB R28, R57, R56 ;  /* 0x00000038391c723e */ /* 0x000fe200000010ff */
[----:B------:R-:W-:Y:S01]  /*88e0*/  BSSY B0, `(.L_x_70) ;  /* 0x000001d000007945 */ /* 0x000fe20003800000 */
[----:B------:R-:W-:Y:S02]  /*88f0*/  F2FP.BF16.F32.PACK_AB R29, R22, R27 ;  /* 0x0000001b161d723e */ /* 0x000fe400000010ff */
[----:B------:R-:W-:Y:S02]  /*8900*/  F2FP.BF16.F32.PACK_AB R30, R61, R60 ;  /* 0x0000003c3d1e723e */ /* 0x000fe400000010ff */
[----:B------:R-:W-:-:S02]  /*8910*/  F2FP.BF16.F32.PACK_AB R31, R18, R31 ;  /* 0x0000001f121f723e */ /* 0x000fc400000010ff */
[----:B------:R-:W-:Y:S02]  /*8920*/  F2FP.BF16.F32.PACK_AB R66, R69, R68 ;  /* 0x000000444542723e */ /* 0x000fe400000010ff */
[----:B------:R-:W-:Y:S01]  /*8930*/  F2FP.BF16.F32.PACK_AB R67, R71, R70 ;  /* 0x000000464743723e */ /* 0x000fe200000010ff */
[----:B------:R2:W-:Y:S04]  /*8940*/  STSM.16.M88.4 [R3+0x1000], R12 ;  /* 0x0010000c03007844 */ /* 0x0005e80000000200 */
[----:B------:R2:W-:Y:S01]  /*8950*/  STSM.16.M88.4 [R0+0x1000], R48 ;  /* 0x0010003000007844 */ /* 0x0005e20000000200 */
[----:B------:R-:W-:Y:S01]  /*8960*/  @!PT LDS RZ, [RZ] ;  /* 0x00000000fffff984 */ /* 0x000fe20000000800 */
[----:B------:R-:W-:Y:S01]  /*8970*/  @!PT LDS RZ, [RZ] ;  /* 0x00000000fffff984 */ /* 0x000fe20000000800 */
[----:B------:R-:W-:Y:S01]  /*8980*/  @!PT LDS RZ, [RZ] ;  /* 0x00000000fffff984 */ /* 0x000fe20000000800 */
[----:B------:R-:W-:Y:S01]  /*8990*/  @!PT LDS RZ, [RZ] ;  /* 0x00000000fffff984 */ /* 0x000fe20000000800 */
[----:B------:R3:W-:Y:S06]  /*89a0*/  MEMBAR.ALL.CTA ;  /* 0x0000000000007992 */ /* 0x0007ec0000008000 */
[----:B---3--:R-:W3:Y:S02]  /*89b0*/  FENCE.VIEW.ASYNC.S ;  /* 0x00000000000073c6 */ /* 0x008ee40000000000 */
[----:B---3--:R-:W-:Y:S06]  /*89c0*/  BAR.SYNC.DEFER_BLOCKING 0x1, 0x80 ;  /* 0x0042000000007b1d */ /* 0x008fec0000010000 */
[----:B------:R-:W-:Y:S05]  /*89d0*/  @P1 BRA `(.L_x_71) ;  /* 0x0000000000341947 */ /* 0x000fea0003800000 */
[----:B------:R-:W3:Y:S01]  /*89e0*/  S2UR UR10, SR_CTAID.X ;  /* 0x00000000000a79c3 */ /* 0x000ee20000002500 */
[----:B------:R-:W-:Y:S01]  /*89f0*/  R2UR UR8, R2 ;  /* 0x00000000020872ca */ /* 0x000fe200000e0000 */
[----:B------:R-:W-:Y:S01]  /*8a00*/  ULDC.64 UR4, c[0x0][0x198] ;  /* 0x0000660000047ab9 */ /* 0x000fe20000000a00 */
[----:B------:R-:W-:Y:S01]  /*8a10*/  UMOV UR9, 0x20 ;  /* 0x0000002000097882 */ /* 0x000fe20000000000 */
[----:B------:R-:W-:Y:S01]  /*8a20*/  UIADD3 UR4, UP0, UR4, 0x670, URZ ;  /* 0x0000067004047890 */ /* 0x000fe2000ff1e03f */
[----:B------:R-:W-:Y:S01]  /*8a30*/  UMOV UR11, UR36 ;  /* 0x00000024000b7c82 */ /* 0x000fe20008000000 */
[----:B------:R-:W-:Y:S02]  /*8a40*/  UMOV UR12, UR37 ;  /* 0x00000025000c7c82 */ /* 0x000fe40008000000 */
[----:B------:R-:W-:-:S06]  /*8a50*/  UIADD3.X UR5, URZ, UR5, URZ, UP0, !UPT ;  /* 0x000000053f057290 */ /* 0x000fcc00087fe43f */
[----:B------:R-:W-:Y:S02]  /*8a60*/  UIADD3 UR8, UR8, 0x1000, URZ ;  /* 0x0000100008087890 */ /* 0x000fe4000fffe03f */
[----:B---3--:R-:W-:-:S09]  /*8a70*/  USHF.L.U32 UR10, UR10, 0x6, URZ ;  /* 0x000000060a0a7899 */ /* 0x008fd2000800063f */
[----:B------:R3:W-:Y:S01]  /*8a80*/  UTMASTG.4D [UR8], [UR4] ;  /* 0x00000008040073b5 */ /* 0x0007e20008018000 */
[----:B------:R0:W-:Y:S01]  /*8a90*/  UTMACMDFLUSH ;  /* 0x00000000000079b7 */ /* 0x0001e20000000000 */
[----:B---3--:R-:W-:-:S04]  /*8aa0*/  DEPBAR.LE SB0, 0x1 ;  /* 0x000080400000791a */ /* 0x008fc80000000000 */
.L_x_71:
[----:B------:R-:W-:Y:S05]  /*8ab0*/  BSYNC B0 ;  /* 0x0000000000007941 */ /* 0x000fea0003800000 */
.L_x_70:
[----:B------:R-:W-:Y:S06]  /*8ac0*/  BAR.SYNC.DEFER_BLOCKING 0x1, 0x80 ;  /* 0x0042000000007b1d */ /* 0x000fec0000010000 */
[----:B------:R-:W-:Y:S01]  /*8ad0*/  BSSY B0, `(.L_x_72) ;  /* 0x0000016000007945 */ /* 0x000fe20003800000 */
[----:B------:R3:W-:Y:S04]  /*8ae0*/  STSM.16.M88.4 [R3], R28 ;  /* 0x0000001c03007844 */ /* 0x0007e80000000200 */
[----:B------:R3:W-:Y:S01]  /*8af0*/  STSM.16.M88.4 [R0], R64 ;  /* 0x0000004000007844 */ /* 0x0007e20000000200 */
[----:B------:R-:W-:Y:S01]  /*8b00*/  @!PT LDS RZ, [RZ] ;  /* 0x00000000fffff984 */ /* 0x000fe20000000800 */
[----:B------:R-:W-:Y:S01]  /*8b10*/  @!PT LDS RZ, [RZ] ;  /* 0x00000000fffff984 */ /* 0x000fe20000000800 */
[----:B------:R-:W-:Y:S01]  /*8b20*/  @!PT LDS RZ, [RZ] ;  /* 0x00000000fffff984 */ /* 0x000fe20000000800 */
[----:B------:R-:W-:Y:S01]  /*8b30*/  @!PT LDS RZ, [RZ] ;  /* 0x00000000fffff984 */ /* 0x000fe20000000800 */
[----:B------:R4:W-:Y:S06]  /*8b40*/  MEMBAR.ALL.CTA ;  /* 0x0000000000007992 */ /* 0x0009ec0000008000 */
[----:B----4-:R-:W4:Y:S02]  /*8b50*/  FENCE.VIEW.ASYNC.S ;  /* 0x00000000000073c6 */ /* 0x010f240000000000 */
[----:B----4-:R-:W-:Y:S06]  /*8b60*/  BAR.SYNC.DEFER_BLOCKING 0x1, 0x80 ;  /* 0x0042000000007b1d */ /* 0x010fec0000010000 */
[----:B------:R-:W-:Y:S05]  /*8b70*/  @P1 BRA `(.L_x_73) ;  /* 0x00000000002c1947 */ /* 0x000fea0003800000 */
[----:B------:R-:W4:Y:S01]  /*8b80*/  S2UR UR10, SR_CTAID.X ;  /* 0x00000000000a79c3 */ /* 0x000f220000002500 */
[----:B------:R-:W-:Y:S01]  /*8b90*/  ULDC.64 UR4, c[0x0][0x198] ;  /* 0x0000660000047ab9 */ /* 0x000fe20000000a00 */
[----:B------:R-:W-:Y:S01]  /*8ba0*/  R2UR UR8, R2 ;  /* 0x00000000020872ca */ /* 0x000fe200000e0000 */
[----:B------:R-:W-:Y:S01]  /*8bb0*/  UIADD3 UR4, UP0, UR4, 0x670, URZ ;  /* 0x0000067004047890 */ /* 0x000fe2000ff1e03f */
[----:B------:R-:W-:Y:S01]  /*8bc0*/  UMOV UR9, 0x40 ;  /* 0x0000004000097882 */ /* 0x000fe20000000000 */
[----:B------:R-:W-:Y:S02]  /*8bd0*/  UMOV UR11, UR36 ;  /* 0x00000024000b7c82 */ /* 0x000fe40008000000 */
[----:B------:R-:W-:Y:S01]  /*8be0*/  UIADD3.X UR5, URZ, UR5, URZ, UP0, !UPT ;  /* 0x000000053f057290 */ /* 0x000fe200087fe43f */
[----:B------:R-:W-:Y:S01]  /*8bf0*/  UMOV UR12, UR37 ;  /* 0x00000025000c7c82 */ /* 0x000fe20008000000 */
[----:B----4-:R-:W-:-:S09]  /*8c00*/  USHF.L.U32 UR10, UR10, 0x6, URZ ;  /* 0x000000060a0a7899 */ /* 0x010fd2000800063f */
[----:B------:R4:W-:Y:S02]  /*8c10*/  UTMASTG.4D [UR8], [UR4] ;  /* 0x00000008040073b5 */ /* 0x0009e40008018000 */
[----:B----4-:R0:W-:Y:S02]  /*8c20*/  UTMACMDFLUSH ;  /* 0x00000000000079b7 */ /* 0x0101e40000000000 */
.L_x_73:
[----:B------:R-:W-:Y:S05]  /*8c30*/  BSYNC B0 ;  /* 0x0000000000007941 */ /* 0x000fea0003800000 */
.L_x_72:
[----:B------:R-:W-:-:S04]  /*8c40*/  DEPBAR.LE SB0, 0x0 ;  /* 0x000080000000791a */ /* 0x000fc80000000000 */
[----:B------:R-:W-:Y:S05]  /*8c50*/  EXIT ;  /* 0x000000000000794d */ /* 0x000fea0003800000 */
.L_x_7:
[----:B-1----:R1:W2:Y:S02]  /*8c60*/  SYNCS.PHASECHK.TRANS64.TRYWAIT P2, [R3+URZ+0xf048], R2 ;  /* 0x00f04802030075a7 */ /* 0x0022a4000804017f */
[----:B--2---:R-:W-:Y:S05]  /*8c70*/  @!P2 NANOSLEEP.SYNCS 0x989680 ;  /* 0x009896800000a95d */ /* 0x004fea0003900000 */
[----:B------:R-:W2:Y:S02]  /*8c80*/  @!P2 SYNCS.PHASECHK.TRANS64 P2, [R3+URZ+0xf048], R2 ;  /* 0x00f048020300a5a7 */ /* 0x000ea4000804007f */
[----:B--2---:R-:W-:Y:S05]  /*8c90*/  @!P2 BRA `(.L_x_7) ;  /* 0xfffffffc00f0a947 */ /* 0x004fea000383ffff */
[----:B------:R-:W-:Y:S05]  /*8ca0*/  BRA `(.L_x_74) ;  /* 0xffffff7800907947 */ /* 0x000fea000383ffff */
.L_x_12:
[----:B-1----:R1:W2:Y:S02]  /*8cb0*/  SYNCS.PHASECHK.TRANS64.TRYWAIT P1, [R2+URZ+0xf020], R3 ;  /* 0x00f02003020075a7 */ /* 0x0022a4000802017f */
[----:B--2---:R-:W-:Y:S05]  /*8cc0*/  @!P1 NANOSLEEP.SYNCS 0x989680 ;  /* 0x009896800000995d */ /* 0x004fea0003900000 */
[----:B------:R-:W2:Y:S02]  /*8cd0*/  @!P1 SYNCS.PHASECHK.TRANS64 P1, [R2+URZ+0xf020], R3 ;  /* 0x00f02003020095a7 */ /* 0x000ea4000802007f */
[----:B--2---:R-:W-:Y:S05]  /*8ce0*/  @!P1 BRA `(.L_x_12) ;  /* 0xfffffffc00f09947 */ /* 0x004fea000383ffff */
[----:B------:R-:W-:Y:S05]  /*8cf0*/  BRA `(.L_x_75) ;  /* 0xffffff7c00607947 */ /* 0x000fea000383ffff */
.L_x_14:
[----:B-1----:R1:W2:Y:S02]  /*8d00*/  SYNCS.PHASECHK.TRANS64.TRYWAIT P1, [R2+URZ+0xf020], R3 ;  /* 0x00f02003020075a7 */ /* 0x0022a4000802017f */
[----:B--2---:R-:W-:Y:S05]  /*8d10*/  @!P1 NANOSLEEP.SYNCS 0x989680 ;  /* 0x009896800000995d */ /* 0x004fea0003900000 */
[----:B------:R-:W2:Y:S02]  /*8d20*/  @!P1 SYNCS.PHASECHK.TRANS64 P1, [R2+URZ+0xf020], R3 ;  /* 0x00f02003020095a7 */ /* 0x000ea4000802007f */
[----:B--2---:R-:W-:Y:S05]  /*8d30*/  @!P1 BRA `(.L_x_14) ;  /* 0xfffffffc00f09947 */ /* 0x004fea000383ffff */
[----:B------:R-:W-:Y:S05]  /*8d40*/  BRA `(.L_x_76) ;  /* 0xffffff7c00f07947 */ /* 0x000fea000383ffff */
.L_x_17:
[----:B-1----:R1:W2:Y:S02]  /*8d50*/  SYNCS.PHASECHK.TRANS64.TRYWAIT P1, [R3+URZ+0xf020], R4 ;  /* 0x00f02004030075a7 */ /* 0x0022a4000802017f */
[----:B--2---:R-:W-:Y:S05]  /*8d60*/  @!P1 NANOSLEEP.SYNCS 0x989680 ;  /* 0x009896800000995d */ /* 0x004fea0003900000 */
[----:B------:R-:W2:Y:S02]  /*8d70*/  @!P1 SYNCS.PHASECHK.TRANS64 P1, [R3+URZ+0xf020], R4 ;  /* 0x00f02004030095a7 */ /* 0x000ea4000802007f */
[----:B--2---:R-:W-:Y:S05]  /*8d80*/  @!P1 BRA `(.L_x_17) ;  /* 0xfffffffc00f09947 */ /* 0x004fea000383ffff */
[----:B------:R-:W-:Y:S05]  /*8d90*/  BRA `(.L_x_77) ;  /* 0xffffff80009c7947 */ /* 0x000fea000383ffff */
.L_x_19:
[----:B-1----:R1:W2:Y:S02]  /*8da0*/  SYNCS.PHASECHK.TRANS64.TRYWAIT P1, [R3+URZ+0xf020], R2 ;  /* 0x00f02002030075a7 */ /* 0x0022a4000802017f */
[----:B--2---:R-:W-:Y:S05]  /*8db0*/  @!P1 NANOSLEEP.SYNCS 0x989680 ;  /* 0x009896800000995d */ /* 0x004fea0003900000 */
[----:B------:R-:W2:Y:S02]  /*8dc0*/  @!P1 SYNCS.PHASECHK.TRANS64 P1, [R3+URZ+0xf020], R2 ;  /* 0x00f02002030095a7 */ /* 0x000ea4000802007f */
[----:B--2---:R-:W-:Y:S05]  /*8dd0*/  @!P1 BRA `(.L_x_19) ;  /* 0xfffffffc00f09947 */ /* 0x004fea000383ffff */
[----:B------:R-:W-:Y:S05]  /*8de0*/  BRA `(.L_x_78) ;  /* 0xffffff8400447947 */ /* 0x000fea000383ffff */
.L_x_21:
[----:B-1----:R1:W2:Y:S02]  /*8df0*/  SYNCS.PHASECHK.TRANS64.TRYWAIT P1, [R2+URZ+0xf040], R57 ;  /* 0x00f04039020075a7 */ /* 0x0022a4000802017f */
[----:B--2---:R-:W-:Y:S05]  /*8e00*/  @!P1 NANOSLEEP.SYNCS 0x989680 ;  /* 0x009896800000995d */ /* 0x004fea0003900000 */
[----:B------:R-:W2:Y:S02]  /*8e10*/  @!P1 SYNCS.PHASECHK.TRANS64 P1, [R2+URZ+0xf040], R57 ;  /* 0x00f04039020095a7 */ /* 0x000ea4000802007f */
[----:B--2---:R-:W-:Y:S05]  /*8e20*/  @!P1 BRA `(.L_x_21) ;  /* 0xfffffffc00f09947 */ /* 0x004fea000383ffff */
[----:B------:R-:W-:Y:S05]  /*8e30*/  BRA `(.L_x_79) ;  /* 0xffffff8400f47947 */ /* 0x000fea000383ffff */
.L_x_22:
[----:B--2---:R2:W3:Y:S02]  /*8e40*/  SYNCS.PHASECHK.TRANS64.TRYWAIT P1, [R2+URZ+0xf000], R57 ;  /* 0x00f00039020075a7 */ /* 0x0044e4000802017f */
[----:B---3--:R-:W-:Y:S05]  /*8e50*/  @!P1 NANOSLEEP.SYNCS 0x989680 ;  /* 0x009896800000995d */ /* 0x008fea0003900000 */
[----:B------:R-:W3:Y:S02]  /*8e60*/  @!P1 SYNCS.PHASECHK.TRANS64 P1, [R2+URZ+0xf000], R57 ;  /* 0x00f00039020095a7 */ /* 0x000ee4000802007f */
[----:B---3--:R-:W-:Y:S05]  /*8e70*/  @!P1 BRA `(.L_x_22) ;  /* 0xfffffffc00f09947 */ /* 0x008fea000383ffff */
[----:B------:R-:W-:Y:S05]  /*8e80*/  BRA `(.L_x_80) ;  /* 0xffffff8800007947 */ /* 0x000fea000383ffff */
.L_x_23:
[----:B---3--:R3:W4:Y:S02]  /*8e90*/  SYNCS.PHASECHK.TRANS64.TRYWAIT P6, [R2+URZ+0xf008], R57 ;  /* 0x00f00839020075a7 */ /* 0x00872400080c017f */
[----:B----4-:R-:W-:Y:S05]  /*8ea0*/  @!P6 NANOSLEEP.SYNCS 0x989680 ;  /* 0x009896800000e95d */ /* 0x010fea0003900000 */
[----:B------:R-:W4:Y:S02]  /*8eb0*/  @!P6 SYNCS.PHASECHK.TRANS64 P6, [R2+URZ+0xf008], R57 ;  /* 0x00f008390200e5a7 */ /* 0x000f2400080c007f */
[----:B----4-:R-:W-:Y:S05]  /*8ec0*/  @!P6 BRA `(.L_x_23) ;  /* 0xfffffffc00f0e947 */ /* 0x010fea000383ffff */
[----:B------:R-:W-:Y:S05]  /*8ed0*/  BRA `(.L_x_81) ;  /* 0xffffff9400607947 */ /* 0x000fea000383ffff */
.L_x_25:
[----:B--2---:R2:W3:Y:S02]  /*8ee0*/  SYNCS.PHASECHK.TRANS64.TRYWAIT P2, [R17+URZ+0xf000], R14 ;  /* 0x00f0000e110075a7 */ /* 0x0044e4000804017f */
[----:B---3--:R-:W-:Y:S05]  /*8ef0*/  @!P2 NANOSLEEP.SYNCS 0x989680 ;  /* 0x009896800000a95d */ /* 0x008fea0003900000 */
[----:B------:R-:W3:Y:S02]  /*8f00*/  @!P2 SYNCS.PHASECHK.TRANS64 P2, [R17+URZ+0xf000], R14 ;  /* 0x00f0000e1100a5a7 */ /* 0x000ee4000804007f */
[----:B---3--:R-:W-:Y:S05]  /*8f10*/  @!P2 BRA `(.L_x_25) ;  /* 0xfffffffc00f0a947 */ /* 0x008fea000383ffff */
[----:B------:R-:W-:Y:S05]  /*8f20*/  BRA `(.L_x_82) ;  /* 0xffffffa000547947 */ /* 0x000fea000383ffff */
.L_x_28:
[----:B-1----:R1:W2:Y:S02]  /*8f30*/  SYNCS.PHASECHK.TRANS64.TRYWAIT P3, [R14+URZ+0xf020], R17 ;  /* 0x00f020110e0075a7 */ /* 0x0022a4000806017f */
[----:B--2---:R-:W-:Y:S05]  /*8f40*/  @!P3 NANOSLEEP.SYNCS 0x989680 ;  /* 0x009896800000b95d */ /* 0x004fea0003900000 */
[----:B------:R-:W2:Y:S02]  /*8f50*/  @!P3 SYNCS.PHASECHK.TRANS64 P3, [R14+URZ+0xf020], R17 ;  /* 0x00f020110e00b5a7 */ /* 0x000ea4000806007f */
[----:B--2---:R-:W-:Y:S05]  /*8f60*/  @!P3 BRA `(.L_x_28) ;  /* 0xfffffffc00f0b947 */ /* 0x004fea000383ffff */
[----:B------:R-:W-:Y:S05]  /*8f70*/  BRA `(.L_x_83) ;  /* 0xffffffa000e47947 */ /* 0x000fea000383ffff */
.L_x_30:
[----:B-1----:R1:W3:Y:S02]  /*8f80*/  SYNCS.PHASECHK.TRANS64.TRYWAIT P4, [R108+URZ+0xf000], R23 ;  /* 0x00f000176c0075a7 */ /* 0x0022e4000808017f */
[----:B---3--:R-:W-:Y:S05]  /*8f90*/  @!P4 NANOSLEEP.SYNCS 0x989680 ;  /* 0x009896800000c95d */ /* 0x008fea0003900000 */
[----:B------:R-:W3:Y:S02]  /*8fa0*/  @!P4 SYNCS.PHASECHK.TRANS64 P4, [R108+URZ+0xf000], R23 ;  /* 0x00f000176c00c5a7 */ /* 0x000ee4000808007f */
[----:B---3--:R-:W-:Y:S05]  /*8fb0*/  @!P4 BRA `(.L_x_30) ;  /* 0xfffffffc00f0c947 */ /* 0x008fea000383ffff */
[----:B------:R-:W-:Y:S05]  /*8fc0*/  BRA `(.L_x_84) ;  /* 0xffffffa8008c7947 */ /* 0x000fea000383ffff */
.L_x_34:
[----:B-1----:R1:W2:Y:S02]  /*8fd0*/  SYNCS.PHASECHK.TRANS64.TRYWAIT P2, [R19+URZ+0xf020], R20 ;  /* 0x00f02014130075a7 */ /* 0x0022a4000804017f */
[----:B--2---:R-:W-:Y:S05]  /*8fe0*/  @!P2 NANOSLEEP.SYNCS 0x989680 ;  /* 0x009896800000a95d */ /* 0x004fea0003900000 */
[----:B------:R-:W2:Y:S02]  /*8ff0*/  @!P2 SYNCS.PHASECHK.TRANS64 P2, [R19+URZ+0xf020], R20 ;  /* 0x00f020141300a5a7 */ /* 0x000ea4000804007f */
[----:B--2---:R-:W-:Y:S05]  /*9000*/  @!P2 BRA `(.L_x_34) ;  /* 0xfffffffc00f0a947 */ /* 0x004fea000383ffff */
[----:B------:R-:W-:Y:S05]  /*9010*/  BRA `(.L_x_85) ;  /* 0xffffffbc00307947 */ /* 0x000fea000383ffff */
.L_x_38:
[----:B--2---:R2:W3:Y:S02]  /*9020*/  SYNCS.PHASECHK.TRANS64.TRYWAIT P1, [R17+URZ+0xf000], R14 ;  /* 0x00f0000e110075a7 */ /* 0x0044e4000802017f */
[----:B---3--:R-:W-:Y:S05]  /*9030*/  @!P1 NANOSLEEP.SYNCS 0x989680 ;  /* 0x009896800000995d */ /* 0x008fea0003900000 */
[----:B------:R-:W3:Y:S02]  /*9040*/  @!P1 SYNCS.PHASECHK.TRANS64 P1, [R17+URZ+0xf000], R14 ;  /* 0x00f0000e110095a7 */ /* 0x000ee4000802007f */
[----:B---3--:R-:W-:Y:S05]  /*9050*/  @!P1 BRA `(.L_x_38) ;  /* 0xfffffffc00f09947 */ /* 0x008fea000383ffff */
[----:B------:R-:W-:Y:S05]  /*9060*/  BRA `(.L_x_86) ;  /* 0xffffffc000047947 */ /* 0x000fea000383ffff */
.L_x_41:
[----:B-1----:R1:W2:Y:S02]  /*9070*/  SYNCS.PHASECHK.TRANS64.TRYWAIT P2, [R14+URZ+0xf020], R17 ;  /* 0x00f020110e0075a7 */ /* 0x0022a4000804017f */
[----:B--2---:R-:W-:Y:S05]  /*9080*/  @!P2 NANOSLEEP.SYNCS 0x989680 ;  /* 0x009896800000a95d */ /* 0x004fea0003900000 */
[----:B------:R-:W2:Y:S02]  /*9090*/  @!P2 SYNCS.PHASECHK.TRANS64 P2, [R14+URZ+0xf020], R17 ;  /* 0x00f020110e00a5a7 */ /* 0x000ea4000804007f */
[----:B--2---:R-:W-:Y:S05]  /*90a0*/  @!P2 BRA `(.L_x_41) ;  /* 0xfffffffc00f0a947 */ /* 0x004fea000383ffff */
[----:B------:R-:W-:Y:S05]  /*90b0*/  BRA `(.L_x_87) ;  /* 0xffffffc000c47947 */ /* 0x000fea000383ffff */
.L_x_44:
[----:B---3--:R3:W4:Y:S02]  /*90c0*/  SYNCS.PHASECHK.TRANS64.TRYWAIT P4, [R109+URZ+0xf000], R106 ;  /* 0x00f0006a6d0075a7 */ /* 0x008724000808017f */
[----:B----4-:R-:W-:Y:S05]  /*90d0*/  @!P4 NANOSLEEP.SYNCS 0x989680 ;  /* 0x009896800000c95d */ /* 0x010fea0003900000 */
[----:B------:R-:W4:Y:S02]  /*90e0*/  @!P4 SYNCS.PHASECHK.TRANS64 P4, [R109+URZ+0xf000], R106 ;  /* 0x00f0006a6d00c5a7 */ /* 0x000f24000808007f */
[----:B----4-:R-:W-:Y:S05]  /*90f0*/  @!P4 BRA `(.L_x_44) ;  /* 0xfffffffc00f0c947 */ /* 0x010fea000383ffff */
[----:B------:R-:W-:Y:S05]  /*9100*/  BRA `(.L_x_88) ;  /* 0xffffffcc00847947 */ /* 0x000fea000383ffff */
.L_x_48:
[----:B-1----:R1:W2:Y:S02]  /*9110*/  SYNCS.PHASECHK.TRANS64.TRYWAIT P1, [R6+URZ+0xf020], R19 ;  /* 0x00f02013060075a7 */ /* 0x0022a4000802017f */
[----:B--2---:R-:W-:Y:S05]  /*9120*/  @!P1 NANOSLEEP.SYNCS 0x989680 ;  /* 0x009896800000995d */ /* 0x004fea0003900000 */
[----:B------:R-:W2:Y:S02]  /*9130*/  @!P1 SYNCS.PHASECHK.TRANS64 P1, [R6+URZ+0xf020], R19 ;  /* 0x00f02013060095a7 */ /* 0x000ea4000802007f */
[----:B--2---:R-:W-:Y:S05]  /*9140*/  @!P1 BRA `(.L_x_48) ;  /* 0xfffffffc00f09947 */ /* 0x004fea000383ffff */
[----:B------:R-:W-:Y:S05]  /*9150*/  BRA `(.L_x_89) ;  /* 0xffffffe0001c7947 */ /* 0x000fea000383ffff */
        .weak           $__internal_0_$__cuda_sm20_rcp_rn_f32_slowpath
        .type           $__internal_0_$__cuda_sm20_rcp_rn_f32_slowpath,@function
        .size           $__internal_0_$__cuda_sm20_rcp_rn_f32_slowpath,(.L_x_95 - $__internal_0_$__cuda_sm20_rcp_rn_f32_slowpath)
$__internal_0_$__cuda_sm20_rcp_rn_f32_slowpath:
[----:B------:R-:W-:Y:S01]  /*9160*/  SHF.L.U32 R0, R3, 0x1, RZ ;  /* 0x0000000103007819 */ /* 0x000fe200000006ff */
[----:B------:R-:W-:Y:S03]  /*9170*/  BSSY B2, `(.L_x_90) ;  /* 0x0000030000027945 */ /* 0x000fe60003800000 */
[----:B------:R-:W-:-:S04]  /*9180*/  SHF.R.U32.HI R13, RZ, 0x18, R0 ;  /* 0x00000018ff0d7819 */ /* 0x000fc80000011600 */
[----:B------:R-:W-:-:S13]  /*9190*/  ISETP.NE.U32.AND P0, PT, R13, RZ, PT ;  /* 0x000000ff0d00720c */ /* 0x000fda0003f05070 */
[----:B------:R-:W-:Y:S05]  /*91a0*/  @P0 BRA `(.L_x_91) ;  /* 0x0000000000280947 */ /* 0x000fea0003800000 */
[----:B------:R-:W-:-:S05]  /*91b0*/  IMAD.SHL.U32 R0, R3, 0x2, RZ ;  /* 0x0000000203007824 */ /* 0x000fca00078e00ff */
[----:B------:R-:W-:-:S13]  /*91c0*/  ISETP.NE.AND P0, PT, R0, RZ, PT ;  /* 0x000000ff0000720c */ /* 0x000fda0003f05270 */
[----:B------:R-:W-:Y:S01]  /*91d0*/  @P0 FFMA R9, R3, 1.84467440737095516160e+19, RZ ;  /* 0x5f80000003090823 */ /* 0x000fe200000000ff */
[----:B------:R-:W-:Y:S08]  /*91e0*/  @!P0 MUFU.RCP R8, R3 ;  /* 0x0000000300088308 */ /* 0x000ff00000001000 */
[----:B------:R-:W1:Y:S02]  /*91f0*/  @P0 MUFU.RCP R0, R9 ;  /* 0x0000000900000308 */ /* 0x000e640000001000 */
[----:B-1----:R-:W-:-:S04]  /*9200*/  @P0 FFMA R10, R9, R0, -1 ;  /* 0xbf800000090a0423 */ /* 0x002fc80000000000 */
[----:B------:R-:W-:-:S04]  /*9210*/  @P0 FADD.FTZ R11, -R10, -RZ ;  /* 0x800000ff0a0b0221 */ /* 0x000fc80000010100 */
[----:B------:R-:W-:-:S04]  /*9220*/  @P0 FFMA R0, R0, R11, R0 ;  /* 0x0000000b00000223 */ /* 0x000fc80000000000 */
[----:B------:R-:W-:Y:S01]  /*9230*/  @P0 FFMA R8, R0, 1.84467440737095516160e+19, RZ ;  /* 0x5f80000000080823 */ /* 0x000fe200000000ff */
[----:B------:R-:W-:Y:S06]  /*9240*/  BRA `(.L_x_92) ;  /* 0x0000000000887947 */ /* 0x000fec0003800000 */
.L_x_91:
[----:B------:R-:W-:-:S04]  /*9250*/  IADD3 R20, R13, -0xfd, RZ ;  /* 0xffffff030d147810 */ /* 0x000fc80007ffe0ff */
[----:B------:R-:W-:-:S13]  /*9260*/  ISETP.GT.U32.AND P0, PT, R20, 0x1, PT ;  /* 0x000000011400780c */ /* 0x000fda0003f04070 */
[----:B------:R-:W-:Y:S05]  /*9270*/  @P0 BRA `(.L_x_93) ;  /* 0x0000000000780947 */ /* 0x000fea0003800000 */
[----:B------:R-:W-:Y:S01]  /*9280*/  LOP3.LUT R0, R3, 0x7fffff, RZ, 0xc0, !PT ;  /* 0x007fffff03007812 */ /* 0x000fe200078ec0ff */
[----:B------:R-:W-:-:S03]  /*9290*/  IMAD.MOV.U32 R11, RZ, RZ, 0x3 ;  /* 0x00000003ff0b7424 */ /* 0x000fc600078e00ff */
[----:B------:R-:W-:Y:S02]  /*92a0*/  LOP3.LUT R0, R0, 0x3f800000, RZ, 0xfc, !PT ;  /* 0x3f80000000007812 */ /* 0x000fe400078efcff */
[----:B------:R-:W-:Y:S02]  /*92b0*/  SHF.L.U32 R11, R11, R20, RZ ;  /* 0x000000140b0b7219 */ /* 0x000fe400000006ff */
[----:B------:R-:W1:Y:S02]  /*92c0*/  MUFU.RCP R9, R0 ;  /* 0x0000000000097308 */ /* 0x000e640000001000 */
[----:B-1----:R-:W-:-:S04]  /*92d0*/  FFMA R8, R0, R9, -1 ;  /* 0xbf80000000087423 */ /* 0x002fc80000000009 */
[----:B------:R-:W-:-:S04]  /*92e0*/  FADD.FTZ R8, -R8, -RZ ;  /* 0x800000ff08087221 */ /* 0x000fc80000010100 */
[CCC-:B------:R-:W-:Y:S01]  /*92f0*/  FFMA.RM R10, R9.reuse, R8.reuse, R9.reuse ;  /* 0x00000008090a7223 */ /* 0x1c0fe20000004009 */
[----:B------:R-:W-:-:S04]  /*9300*/  FFMA.RP R9, R9, R8, R9 ;  /* 0x0000000809097223 */ /* 0x000fc80000008009 */
[C---:B------:R-:W-:Y:S02]  /*9310*/  LOP3.LUT R8, R10.reuse, 0x7fffff, RZ, 0xc0, !PT ;  /* 0x007fffff0a087812 */ /* 0x040fe400078ec0ff */
[----:B------:R-:W-:Y:S02]  /*9320*/  FSETP.NEU.FTZ.AND P0, PT, R10, R9, PT ;  /* 0x000000090a00720b */ /* 0x000fe40003f1d000 */
[----:B------:R-:W-:Y:S02]  /*9330*/  LOP3.LUT R8, R8, 0x800000, RZ, 0xfc, !PT ;  /* 0x0080000008087812 */ /* 0x000fe400078efcff */
[----:B------:R-:W-:Y:S02]  /*9340*/  SEL R9, RZ, 0xffffffff, !P0 ;  /* 0xffffffffff097807 */ /* 0x000fe40004000000 */
[----:B------:R-:W-:Y:S02]  /*9350*/  LOP3.LUT R11, R11, R8, RZ, 0xc0, !PT ;  /* 0x000000080b0b7212 */ /* 0x000fe400078ec0ff */
[----:B------:R-:W-:-:S02]  /*9360*/  IADD3 R9, -R9, RZ, RZ ;  /* 0x000000ff09097210 */ /* 0x000fc40007ffe1ff */
[-C--:B------:R-:W-:Y:S02]  /*9370*/  SHF.R.U32.HI R11, RZ, R20.reuse, R11 ;  /* 0x00000014ff0b7219 */ /* 0x080fe4000001160b */
[----:B------:R-:W-:Y:S02]  /*9380*/  LOP3.LUT P1, RZ, R9, R20, R8, 0xf8, !PT ;  /* 0x0000001409ff7212 */ /* 0x000fe4000782f808 */
[C---:B------:R-:W-:Y:S02]  /*9390*/  LOP3.LUT P0, RZ, R11.reuse, 0x1, RZ, 0xc0, !PT ;  /* 0x000000010bff7812 */ /* 0x040fe4000780c0ff */
[----:B------:R-:W-:Y:S02]  /*93a0*/  LOP3.LUT P2, RZ, R11, 0x2, RZ, 0xc0, !PT ;  /* 0x000000020bff7812 */ /* 0x000fe4000784c0ff */
[----:B------:R-:W-:Y:S02]  /*93b0*/  IADD3 R9, R13, -0xfc, RZ ;  /* 0xffffff040d097810 */ /* 0x000fe40007ffe0ff */
[----:B------:R-:W-:-:S02]  /*93c0*/  PLOP3.LUT P0, PT, P0, P1, P2, 0xe0, 0x0 ;  /* 0x000000000000781c */ /* 0x000fc40000703c20 */
[----:B------:R-:W-:Y:S02]  /*93d0*/  LOP3.LUT P1, RZ, R3, 0x7fffff, RZ, 0xc0, !PT ;  /* 0x007fffff03ff7812 */ /* 0x000fe4000782c0ff */
[----:B------:R-:W-:Y:S02]  /*93e0*/  SEL R0, RZ, 0x1, !P0 ;  /* 0x00000001ff007807 */ /* 0x000fe40004000000 */
[----:B------:R-:W-:-:S03]  /*93f0*/  SHF.R.U32.HI R8, RZ, R9, R8 ;  /* 0x00000009ff087219 */ /* 0x000fc60000011608 */
[----:B------:R-:W-:-:S05]  /*9400*/  IMAD.MOV R0, RZ, RZ, -R0 ;  /* 0x000000ffff007224 */ /* 0x000fca00078e0a00 */
[----:B------:R-:W-:-:S13]  /*9410*/  ISETP.GE.AND P0, PT, R0, RZ, PT ;  /* 0x000000ff0000720c */ /* 0x000fda0003f06270 */
[----:B------:R-:W-:-:S05]  /*9420*/  @!P0 VIADD R8, R8, 0x1 ;  /* 0x0000000108088836 */ /* 0x000fca0000000000 */
[----:B------:R-:W-:-:S04]  /*9430*/  @!P1 SHF.L.U32 R8, R8, 0x1, RZ ;  /* 0x0000000108089819 */ /* 0x000fc800000006ff */
[----:B------:R-:W-:Y:S01]  /*9440*/  LOP3.LUT R8, R8, 0x80000000, R3, 0xf8, !PT ;  /* 0x8000000008087812 */ /* 0x000fe200078ef803 */
[----:B------:R-:W-:Y:S06]  /*9450*/  BRA `(.L_x_92) ;  /* 0x0000000000047947 */ /* 0x000fec0003800000 */
.L_x_93:
[----:B------:R1:W2:Y:S02]  /*9460*/  MUFU.RCP R8, R3 ;  /* 0x0000000300087308 */ /* 0x0002a40000001000 */
.L_x_92:
[----:B------:R-:W-:Y:S05]  /*9470*/  BSYNC B2 ;  /* 0x0000000000027941 */ /* 0x000fea0003800000 */
.L_x_90:
[----:B--2---:R-:W-:Y:S01]  /*9480*/  IMAD.MOV.U32 R0, RZ, RZ, R8 ;  /* 0x000000ffff007224 */ /* 0x004fe200078e0008 */
[----:B------:R-:W-:Y:S01]  /*9490*/  MOV R8, R12 ;  /* 0x0000000c00087202 */ /* 0x000fe20000000f00 */
[----:B------:R-:W-:-:S04]  /*94a0*/  IMAD.MOV.U32 R9, RZ, RZ, 0x0 ;  /* 0x00000000ff097424 */ /* 0x000fc800078e00ff */
[----:B-1----:R-:W-:Y:S05]  /*94b0*/  RET.REL.NODEC R8 `(_ZN7cutlass13device_kernelINS_4fmha6kernel13FmhaKernelTmaINS1_10collective15FmhaMainloopTmaINS_10bfloat16_tEfN4cute5tupleIJNS7_1CILi64EEESA_NS9_ILi96EEEEEENS4_14ResidualFusionEJEEENS4_15FmhaFwdEpilogueIS6_fNS8_IJSA_SB_SA_EEEEEJEEEEEvNT_6ParamsE) ;  /* 0xffffff6808d07950 */ /* 0x002fea0003c3ffff */
.L_x_94:
[----:B------:R-:W-:-:S00]  /*94c0*/  BRA `(.L_x_94) ;  /* 0xfffffffc00fc7947 */ /* 0x000fc0000383ffff */
[----:B------:R-:W-:-:S00]  /*94d0*/  NOP ;  /* 0x0000000000007918 */ /* 0x000fc00000000000 */
        /* <DEDUP_REMOVED lines=10> */
.L_x_95:


//--------------------- .nv.global.init           --------------------------
	.section	.nv.global.init,"aw",@progbits
.nv.global.init:
	.type		$str$23,@object
	.size		$str$23,($str$24 - $str$23)
$str$23:
        /*0000*/ 	.byte	0x28, 0x61, 0x64, 0x64, 0x72, 0x65, 0x73, 0x73, 0x20, 0x26, 0x20, 0x6d, 0x61, 0x73, 0x6b, 0x29
        /*0010*/ 	.byte	0x20, 0x3d, 0x3d, 0x20, 0x30, 0x00
	.type		$str$24,@object
	.size		$str$24,(__unnamed_1 - $str$24)
$str$24:
        /*0016*/ 	.byte	0x2f, 0x74, 0x6d, 0x70, 0x2f, 0x63, 0x75, 0x74, 0x6c, 0x61, 0x73, 0x73, 0x5f, 0x73, 0x77, 0x65
        /*0026*/ 	.byte	0x65, 0x70, 0x5f, 0x73, 0x72, 0x63, 0x2f, 0x69, 0x6e, 0x63, 0x6c, 0x75, 0x64, 0x65, 0x2f, 0x63
        /*0036*/ 	.byte	0x75, 0x74, 0x65, 0x2f, 0x70, 0x6f, 0x69, 0x6e, 0x74, 0x65, 0x72, 0x5f, 0x66, 0x6c, 0x61, 0x67
        /*0046*/ 	.byte	0x67, 0x65, 0x64, 0x2e, 0x68, 0x70, 0x70, 0x00
	.type		__unnamed_1,@object
	.size		__unnamed_1,(__unnamed_2 - __unnamed_1)
__unnamed_1:
        /*004e*/ 	.byte	0x61, 0x75, 0x74, 0x6f, 0x20, 0x63, 0x75, 0x74, 0x65, 0x3a, 0x3a, 0x61, 0x73, 0x5f, 0x70, 0x6f
        /* <DEDUP_REMOVED lines=27> */
        /*020e*/ 	.byte	0x32, 0x30, 0x34, 0x38, 0x3e, 0x3e, 0x3e, 0x3e, 0x3e, 0x5d, 0x00
	.type		__unnamed_2,@object
	.size		__unnamed_2,(.L_1 - __unnamed_2)
__unnamed_2:
        /* <DEDUP_REMOVED lines=29> */
.L_1:


//--------------------- .nv.shared._ZN7cutlass13device_kernelINS_4fmha6kernel13FmhaKernelTmaINS1_10collective15FmhaMainloopTmaINS_10bfloat16_tEfN4cute5tupleIJNS7_1CILi64EEESA_NS9_ILi96EEEEEENS4_14ResidualFusionEJEEENS4_15FmhaFwdEpilogueIS6_fNS8_IJSA_SB_SA_EEEEEJEEEEEvNT_6ParamsE --------------------------
	.section	.nv.shared._ZN7cutlass13device_kernelINS_4fmha6kernel13FmhaKernelTmaINS1_10collective15FmhaMainloopTmaINS_10bfloat16_tEfN4cute5tupleIJNS7_1CILi64EEESA_NS9_ILi96EEEEEENS4_14ResidualFusionEJEEENS4_15FmhaFwdEpilogueIS6_fNS8_IJSA_SB_SA_EEEEEJEEEEEvNT_6ParamsE,"aw",@nobits
	.sectionflags	@""
	.align	16
	.zero		1024


//--------------------- .nv.shared.reserved.0     --------------------------
	.section	.nv.shared.reserved.0,"aw",@nobits
	.weak		__nv_reservedSMEM_offset_0_alias
	.size		__nv_reservedSMEM_offset_0_alias, 0, 0
	.other		__nv_reservedSMEM_offset_0_alias,@"STO_CUDA_RESERVED_SHARED STV_DEFAULT"
__nv_reservedSMEM_offset_0_alias:
	.zero		0


//--------------------- .nv.global                --------------------------
	.section	.nv.global,"aw",@nobits
.nv.global:
	.type		_ZN39_INTERNAL_4d357cf5_4_k_cu_e8e56d80_30474cute1_E,@object
	.size		_ZN39_INTERNAL_4d357cf5_4_k_cu_e8e56d80_30474cute1_E,(_ZN39_INTERNAL_4d357cf5_4_k_cu_e8e56d80_30474cuda3std3__45__cpo6cbeginE - _ZN39_INTERNAL_4d357cf5_4_k_cu_e8e56d80_30474cute1_E)
_ZN39_INTERNAL_4d357cf5_4_k_cu_e8e56d80_30474cute1_E:
	.zero		1
	.type		_ZN39_INTERNAL_4d357cf5_4_k_cu_e8e56d80_30474cuda3std3__45__cpo6cbeginE,@object
	.size		_ZN39_INTERNAL_4d357cf5_4_k_cu_e8e56d80_30474cuda3std3__45__cpo6cbeginE,(_ZN39_INTERNAL_4d357cf5_4_k_cu_e8e56d80_30474cuda3std3__48in_placeE - _ZN39_INTERNAL_4d357cf5_4_k_cu_e8e56d80_30474cuda3std3__45__cpo6cbeginE)
_ZN39_INTERNAL_4d357cf5_4_k_cu_e8e56d80_30474cuda3std3__45__cpo6cbeginE:
	.zero		1
	.type		_ZN39_INTERNAL_4d357cf5_4_k_cu_e8e56d80_30474cuda3std3__48in_placeE,@object
	.size		_ZN39_INTERNAL_4d357cf5_4_k_cu_e8e56d80_30474cuda3std3__48in_placeE,(_ZN39_INTERNAL_4d357cf5_4_k_cu_e8e56d80_30474cuda3std6ranges3__45__cpo9iter_moveE - _ZN39_INTERNAL_4d357cf5_4_k_cu_e8e56d80_30474cuda3std3__48in_placeE)
_ZN39_INTERNAL_4d357cf5_4_k_cu_e8e56d80_30474cuda3std3__48in_placeE:
	.zero		1
	.type		_ZN39_INTERNAL_4d357cf5_4_k_cu_e8e56d80_30474cuda3std6ranges3__45__cpo9iter_moveE,@object
	.size		_ZN39_INTERNAL_4d357cf5_4_k_cu_e8e56d80_30474cuda3std6ranges3__45__cpo9iter_moveE,(_ZN39_INTERNAL_4d357cf5_4_k_cu_e8e56d80_30474cuda3std3__45__cpo5beginE - _ZN39_INTERNAL_4d357cf5_4_k_cu_e8e56d80_30474cuda3std6ranges3__45__cpo9iter_moveE)
_ZN39_INTERNAL_4d357cf5_4_k_cu_e8e56d80_30474cuda3std6ranges3__45__cpo9iter_moveE:
	.zero		1
	.type		_ZN39_INTERNAL_4d357cf5_4_k_cu_e8e56d80_30474cuda3std3__45__cpo5beginE,@object
	.size		_ZN39_INTERNAL_4d357cf5_4_k_cu_e8e56d80_30474cuda3std3__45__cpo5beginE,(_ZN39_INTERNAL_4d357cf5_4_k_cu_e8e56d80_30474cuda3std3__441_GLOBAL__N__4d357cf5_4_k_cu_e8e56d80_30476ignoreE - _ZN39_INTERNAL_4d357cf5_4_k_cu_e8e56d80_30474cuda3std3__45__cpo5beginE)
_ZN39_INTERNAL_4d357cf5_4_k_cu_e8e56d80_30474cuda3std3__45__cpo5beginE:
	.zero		1
	.type		_ZN39_INTERNAL_4d357cf5_4_k_cu_e8e56d80_30474cuda3std3__441_GLOBAL__N__4d357cf5_4_k_cu_e8e56d80_30476ignoreE,@object
	.size		_ZN39_INTERNAL_4d357cf5_4_k_cu_e8e56d80_30474cuda3std3__441_GLOBAL__N__4d357cf5_4_k_cu_e8e56d80_30476ignoreE,(_ZN39_INTERNAL_4d357cf5_4_k_cu_e8e56d80_30474cute7productE - _ZN39_INTERNAL_4d357cf5_4_k_cu_e8e56d80_30474cuda3std3__441_GLOBAL__N__4d357cf5_4_k_cu_e8e56d80_30476ignoreE)
_ZN39_INTERNAL_4d357cf5_4_k_cu_e8e56d80_30474cuda3std3__441_GLOBAL__N__4d357cf5_4_k_cu_e8e56d80_30476ignoreE:
	.zero		1
	.type		_ZN39_INTERNAL_4d357cf5_4_k_cu_e8e56d80_30474cute7productE,@object
	.size		_ZN39_INTERNAL_4d357cf5_4_k_cu_e8e56d80_30474cute7productE,(_ZN39_INTERNAL_4d357cf5_4_k_cu_e8e56d80_30474cuda3std3__45__cpo3endE - _ZN39_INTERNAL_4d357cf5_4_k_cu_e8e56d80_30474cute7productE)
_ZN39_INTERNAL_4d357cf5_4_k_cu_e8e56d80_30474cute7productE:
	.zero		1
	.type		_ZN39_INTERNAL_4d357cf5_4_k_cu_e8e56d80_30474cuda3std3__45__cpo3endE,@object
	.size		_ZN39_INTERNAL_4d357cf5_4_k_cu_e8e56d80_30474cuda3std3__45__cpo3endE,(_ZN39_INTERNAL_4d357cf5_4_k_cu_e8e56d80_30474cuda3std3__419piecewise_constructE - _ZN39_INTERNAL_4d357cf5_4_k_cu_e8e56d80_30474cuda3std3__45__cpo3endE)
_ZN39_INTERNAL_4d357cf5_4_k_cu_e8e56d80_30474cuda3std3__45__cpo3endE:
	.zero		1
	.type		_ZN39_INTERNAL_4d357cf5_4_k_cu_e8e56d80_30474cuda3std3__419piecewise_constructE,@object
	.size		_ZN39_INTERNAL_4d357cf5_4_k_cu_e8e56d80_30474cuda3std3__419piecewise_constructE,(_ZN39_INTERNAL_4d357cf5_4_k_cu_e8e56d80_30474cuda3std3__45__cpo4cendE - _ZN39_INTERNAL_4d357cf5_4_k_cu_e8e56d80_30474cuda3std3__419piecewise_constructE)
_ZN39_INTERNAL_4d357cf5_4_k_cu_e8e56d80_30474cuda3std3__419piecewise_constructE:
	.zero		1
	.type		_ZN39_INTERNAL_4d357cf5_4_k_cu_e8e56d80_30474cuda3std3__45__cpo4cendE,@object
	.size		_ZN39_INTERNAL_4d357cf5_4_k_cu_e8e56d80_30474cuda3std3__45__cpo4cendE,(_ZN39_INTERNAL_4d357cf5_4_k_cu_e8e56d80_30474cuda3std6ranges3__45__cpo4swapE - _ZN39_INTERNAL_4d357cf5_4_k_cu_e8e56d80_30474cuda3std3__45__cpo4cendE)
_ZN39_INTERNAL_4d357cf5_4_k_cu_e8e56d80_30474cuda3std3__45__cpo4cendE:
	.zero		1
	.type		_ZN39_INTERNAL_4d357cf5_4_k_cu_e8e56d80_30474cuda3std6ranges3__45__cpo4swapE,@object
	.size		_ZN39_INTERNAL_4d357cf5_4_k_cu_e8e56d80_30474cuda3std6ranges3__45__cpo4swapE,(.L_9 - _ZN39_INTERNAL_4d357cf5_4_k_cu_e8e56d80_30474cuda3std6ranges3__45__cpo4swapE)
_ZN39_INTERNAL_4d357cf5_4_k_cu_e8e56d80_30474cuda3std6ranges3__45__cpo4swapE:
	.zero		1
.L_9:


//--------------------- .nv.constant0._ZN7cutlass13device_kernelINS_4fmha6kernel13FmhaKernelTmaINS1_10collective15FmhaMainloopTmaINS_10bfloat16_tEfN4cute5tupleIJNS7_1CILi64EEESA_NS9_ILi96EEEEEENS4_14ResidualFusionEJEEENS4_15FmhaFwdEpilogueIS6_fNS8_IJSA_SB_SA_EEEEEJEEEEEvNT_6ParamsE --------------------------
	.section	.nv.constant0._ZN7cutlass13device_kernelINS_4fmha6kernel13FmhaKernelTmaINS1_10collective15FmhaMainloopTmaINS_10bfloat16_tEfN4cute5tupleIJNS7_1CILi64EEESA_NS9_ILi96EEEEEENS4_14ResidualFusionEJEEENS4_15FmhaFwdEpilogueIS6_fNS8_IJSA_SB_SA_EEEEEJEEEEEvNT_6ParamsE,"a",@progbits
	.sectionflags	@""
	.align	4
.nv.constant0._ZN7cutlass13device_kernelINS_4fmha6kernel13FmhaKernelTmaINS1_10collective15FmhaMainloopTmaINS_10bfloat16_tEfN4cute5tupleIJNS7_1CILi64EEESA_NS9_ILi96EEEEEENS4_14ResidualFusionEJEEENS4_15FmhaFwdEpilogueIS6_fNS8_IJSA_SB_SA_EEEEEJEEEEEvNT_6ParamsE:
	.zero		2688


//--------------------- SYMBOLS --------------------------

	.type		.nv.reservedSmem.offset0,@object
	.size		.nv.reservedSmem.offset0,0x4
	.type		__assertfail,@function
